// auto-generated by cutlass_sweep.gemm — config: {"arch": "sm_90", "cluster_m": 2, "cluster_n": 2, "dtype": "int8", "stages": 4, "tile_k": 64, "tile_m": 128, "tile_n": 256}
#include "cutlass/cutlass.h"
#include "cutlass/gemm/collective/collective_builder.hpp"
#include "cutlass/gemm/device/gemm_universal_adapter.h"
#include "cutlass/gemm/kernel/gemm_universal.hpp"
#include "cutlass/epilogue/collective/collective_builder.hpp"

using ElemA = int8_t;
using ElemB = int8_t;
using ElemCD = int8_t;
using Acc  = int32_t;
using TileShape    = cute::Shape<cute::_128, cute::_256, cute::_64>;
using ClusterShape = cute::Shape<cute::_2, cute::_2, cute::_1>;

using CollectiveEpilogue = typename cutlass::epilogue::collective::CollectiveBuilder<
    cutlass::arch::Sm90, cutlass::arch::OpClassTensorOp,
    TileShape, ClusterShape,
    cutlass::epilogue::collective::EpilogueTileAuto,
    Acc, Acc,
    ElemCD, cutlass::layout::RowMajor, 128 / cutlass::sizeof_bits<ElemCD>::value,
    ElemCD, cutlass::layout::RowMajor, 128 / cutlass::sizeof_bits<ElemCD>::value,
    cutlass::epilogue::collective::EpilogueScheduleAuto
  >::CollectiveOp;

using CollectiveMainloop = typename cutlass::gemm::collective::CollectiveBuilder<
    cutlass::arch::Sm90, cutlass::arch::OpClassTensorOp,
    ElemA, cutlass::layout::RowMajor, 128 / cutlass::sizeof_bits<ElemA>::value,
    ElemB, cutlass::layout::ColumnMajor, 128 / cutlass::sizeof_bits<ElemB>::value,
    Acc,
    TileShape, ClusterShape,
    cutlass::gemm::collective::StageCount<4>,
    cutlass::gemm::collective::KernelScheduleAuto
  >::CollectiveOp;

using GemmKernel = cutlass::gemm::kernel::GemmUniversal<
    cute::Shape<int,int,int,int>,
    CollectiveMainloop,
    CollectiveEpilogue
>;
using Gemm = cutlass::gemm::device::GemmUniversalAdapter<GemmKernel>;

// Force the device kernel symbol into the cubin without needing a host main.
auto* _anchor = &cutlass::device_kernel<GemmKernel>;


// ===== COMPILED SASS (sm_90a) =====

	.target	sm_90a

	.elftype	@"ET_EXEC"


//--------------------- .note.nv.tkinfo           --------------------------
	.section	.note.nv.tkinfo,"",@"SHT_NOTE"
	.sectionflags	@"SHF_NOTE_NV_TKINFO"
	.tkinfo
        /*0018*/ 	.word	0x00000002
        /*0030*/ 	.string	""
        /*0030*/ 	.string	"ptxas"
        /*0030*/ 	.string	"Cuda compilation tools, release 13.0, V13.0.88"
        /*0030*/ 	.string	"Build cuda_13.0.r13.0/compiler.36424714_0"
        /*0030*/ 	.string	"-arch sm_90a -m 64 "



//--------------------- .note.nv.cuinfo           --------------------------
	.section	.note.nv.cuinfo,"",@"SHT_NOTE"
	.sectionflags	@"SHF_NOTE_NV_CUINFO"
        /*0018*/ 	.short	0x0002
        /*001a*/ 	.short	0x005a
        /*001c*/ 	.short	0x0082
	.zero		2


//--------------------- .nv.info                  --------------------------
	.section	.nv.info,"",@"SHT_CUDA_INFO"
	.align	4


	//----- nvinfo : EIATTR_REGCOUNT
	.align		4
        /*0000*/ 	.byte	0x04, 0x2f
        /*0002*/ 	.short	(.L_15 - .L_14)
	.align		4
.L_14:
        /*0004*/ 	.word	index@(_ZN7cutlass13device_kernelINS_4gemm6kernel13GemmUniversalIN4cute5tupleIJiiiiEEENS1_10collective13CollectiveMmaINS1_34MainloopSm90TmaGmmaWarpSpecializedILi4ENS5_IJNS4_1CILi2EEESB_NSA_ILi1EEEEEENS1_35KernelTmaWarpSpecializedCooperativeEEENS5_IJNSA_ILi128EEENSA_ILi256EEENSA_ILi64EEEEEEaNS5_IJlSC_lEEEaSK_NS4_8TiledMMAINS4_8MMA_AtomIJNS4_4SM904GMMA27MMA_64x256x32_S32S8S8_SS_TNEEEENS4_6LayoutINS5_IJSB_SC_SC_EEENS5_IJSC_NSA_ILi0EEEST_EEEEENS5_IJNS4_10UnderscoreESW_SW_EEEEENS4_23SM90_TMA_LOAD_MULTICASTENS4_14ComposedLayoutINS4_7SwizzleILi2ELi4ELi3EEENS4_18smem_ptr_flag_bitsILi8EEENSR_INS5_IJNSA_ILi8EEESI_EEENS5_IJSI_SC_EEEEEEEvNS4_8identityESZ_S19_vS1A_EENS_8epilogue10collective6detail29Sm90TmaWarpSpecializedAdapterINS1D_15DefaultEpilogueIaSK_SK_NS1C_6thread17LinearCombinationIaLi1EiiLNS1H_9ScaleType4KindE0ELNS_15FloatRoundStyleE2EaEENS1_15EpilogueDefaultEEEEEvvEEEEvNT_6ParamsE)
        /*0008*/ 	.word	0x000000a8


	//----- nvinfo : EIATTR_FRAME_SIZE
	.align		4
.L_15:
        /*000c*/ 	.byte	0x04, 0x11
        /*000e*/ 	.short	(.L_17 - .L_16)
	.align		4
.L_16:
        /*0010*/ 	.word	index@(_ZN7cutlass13device_kernelINS_4gemm6kernel13GemmUniversalIN4cute5tupleIJiiiiEEENS1_10collective13CollectiveMmaINS1_34MainloopSm90TmaGmmaWarpSpecializedILi4ENS5_IJNS4_1CILi2EEESB_NSA_ILi1EEEEEENS1_35KernelTmaWarpSpecializedCooperativeEEENS5_IJNSA_ILi128EEENSA_ILi256EEENSA_ILi64EEEEEEaNS5_IJlSC_lEEEaSK_NS4_8TiledMMAINS4_8MMA_AtomIJNS4_4SM904GMMA27MMA_64x256x32_S32S8S8_SS_TNEEEENS4_6LayoutINS5_IJSB_SC_SC_EEENS5_IJSC_NSA_ILi0EEEST_EEEEENS5_IJNS4_10UnderscoreESW_SW_EEEEENS4_23SM90_TMA_LOAD_MULTICASTENS4_14ComposedLayoutINS4_7SwizzleILi2ELi4ELi3EEENS4_18smem_ptr_flag_bitsILi8EEENSR_INS5_IJNSA_ILi8EEESI_EEENS5_IJSI_SC_EEEEEEEvNS4_8identityESZ_S19_vS1A_EENS_8epilogue10collective6detail29Sm90TmaWarpSpecializedAdapterINS1D_15DefaultEpilogueIaSK_SK_NS1C_6thread17LinearCombinationIaLi1EiiLNS1H_9ScaleType4KindE0ELNS_15FloatRoundStyleE2EaEENS1_15EpilogueDefaultEEEEEvvEEEEvNT_6ParamsE)
        /*0014*/ 	.word	0x00000000


	//----- nvinfo : EIATTR_MIN_STACK_SIZE
	.align		4
.L_17:
        /*0018*/ 	.byte	0x04, 0x12
        /*001a*/ 	.short	(.L_19 - .L_18)
	.align		4
.L_18:
        /*001c*/ 	.word	index@(_ZN7cutlass13device_kernelINS_4gemm6kernel13GemmUniversalIN4cute5tupleIJiiiiEEENS1_10collective13CollectiveMmaINS1_34MainloopSm90TmaGmmaWarpSpecializedILi4ENS5_IJNS4_1CILi2EEESB_NSA_ILi1EEEEEENS1_35KernelTmaWarpSpecializedCooperativeEEENS5_IJNSA_ILi128EEENSA_ILi256EEENSA_ILi64EEEEEEaNS5_IJlSC_lEEEaSK_NS4_8TiledMMAINS4_8MMA_AtomIJNS4_4SM904GMMA27MMA_64x256x32_S32S8S8_SS_TNEEEENS4_6LayoutINS5_IJSB_SC_SC_EEENS5_IJSC_NSA_ILi0EEEST_EEEEENS5_IJNS4_10UnderscoreESW_SW_EEEEENS4_23SM90_TMA_LOAD_MULTICASTENS4_14ComposedLayoutINS4_7SwizzleILi2ELi4ELi3EEENS4_18smem_ptr_flag_bitsILi8EEENSR_INS5_IJNSA_ILi8EEESI_EEENS5_IJSI_SC_EEEEEEEvNS4_8identityESZ_S19_vS1A_EENS_8epilogue10collective6detail29Sm90TmaWarpSpecializedAdapterINS1D_15DefaultEpilogueIaSK_SK_NS1C_6thread17LinearCombinationIaLi1EiiLNS1H_9ScaleType4KindE0ELNS_15FloatRoundStyleE2EaEENS1_15EpilogueDefaultEEEEEvvEEEEvNT_6ParamsE)
        /*0020*/ 	.word	0x00000000
.L_19:


//--------------------- .nv.compat                --------------------------
	.section	.nv.compat,"",@"SHT_CUDA_COMPAT_INFO"
	.align	4
        /*0000*/ 	.byte	0x02, 0x09, 0x01, 0x00, 0x02, 0x02, 0x04, 0x00, 0x02, 0x05, 0x05, 0x00, 0x03, 0x07, 0x01, 0x01
        /*0010*/ 	.byte	0x02, 0x03, 0x01, 0x00, 0x02, 0x06, 0x01, 0x00, 0x04, 0x0b, 0x08, 0x00, 0x00, 0x00, 0x00, 0x00
        /*0020*/ 	.byte	0x00, 0x00, 0x00, 0x00


//--------------------- .nv.info._ZN7cutlass13device_kernelINS_4gemm6kernel13GemmUniversalIN4cute5tupleIJiiiiEEENS1_10collective13CollectiveMmaINS1_34MainloopSm90TmaGmmaWarpSpecializedILi4ENS5_IJNS4_1CILi2EEESB_NSA_ILi1EEEEEENS1_35KernelTmaWarpSpecializedCooperativeEEENS5_IJNSA_ILi128EEENSA_ILi256EEENSA_ILi64EEEEEEaNS5_IJlSC_lEEEaSK_NS4_8TiledMMAINS4_8MMA_AtomIJNS4_4SM904GMMA27MMA_64x256x32_S32S8S8_SS_TNEEEENS4_6LayoutINS5_IJSB_SC_SC_EEENS5_IJSC_NSA_ILi0EEEST_EEEEENS5_IJNS4_10UnderscoreESW_SW_EEEEENS4_23SM90_TMA_LOAD_MULTICASTENS4_14ComposedLayoutINS4_7SwizzleILi2ELi4ELi3EEENS4_18smem_ptr_flag_bitsILi8EEENSR_INS5_IJNSA_ILi8EEESI_EEENS5_IJSI_SC_EEEEEEEvNS4_8identityESZ_S19_vS1A_EENS_8epilogue10collective6detail29Sm90TmaWarpSpecializedAdapterINS1D_15DefaultEpilogueIaSK_SK_NS1C_6thread17LinearCombinationIaLi1EiiLNS1H_9ScaleType4KindE0ELNS_15FloatRoundStyleE2EaEENS1_15EpilogueDefaultEEEEEvvEEEEvNT_6ParamsE --------------------------
	.section	.nv.info._ZN7cutlass13device_kernelINS_4gemm6kernel13GemmUniversalIN4cute5tupleIJiiiiEEENS1_10collective13CollectiveMmaINS1_34MainloopSm90TmaGmmaWarpSpecializedILi4ENS5_IJNS4_1CILi2EEESB_NSA_ILi1EEEEEENS1_35KernelTmaWarpSpecializedCooperativeEEENS5_IJNSA_ILi128EEENSA_ILi256EEENSA_ILi64EEEEEEaNS5_IJlSC_lEEEaSK_NS4_8TiledMMAINS4_8MMA_AtomIJNS4_4SM904GMMA27MMA_64x256x32_S32S8S8_SS_TNEEEENS4_6LayoutINS5_IJSB_SC_SC_EEENS5_IJSC_NSA_ILi0EEEST_EEEEENS5_IJNS4_10UnderscoreESW_SW_EEEEENS4_23SM90_TMA_LOAD_MULTICASTENS4_14ComposedLayoutINS4_7SwizzleILi2ELi4ELi3EEENS4_18smem_ptr_flag_bitsILi8EEENSR_INS5_IJNSA_ILi8EEESI_EEENS5_IJSI_SC_EEEEEEEvNS4_8identityESZ_S19_vS1A_EENS_8epilogue10collective6detail29Sm90TmaWarpSpecializedAdapterINS1D_15DefaultEpilogueIaSK_SK_NS1C_6thread17LinearCombinationIaLi1EiiLNS1H_9ScaleType4KindE0ELNS_15FloatRoundStyleE2EaEENS1_15EpilogueDefaultEEEEEvvEEEEvNT_6ParamsE,"",@"SHT_CUDA_INFO"
	.sectionflags	@""
	.align	4


	//----- nvinfo : EIATTR_CUDA_API_VERSION
	.align		4
        /*0000*/ 	.byte	0x04, 0x37
        /*0002*/ 	.short	(.L_21 - .L_20)
.L_20:
        /*0004*/ 	.word	0x00000082


	//----- nvinfo : EIATTR_KPARAM_INFO
	.align		4
.L_21:
        /*0008*/ 	.byte	0x04, 0x17
        /*000a*/ 	.short	(.L_23 - .L_22)
.L_22:
        /*000c*/ 	.word	0x00000000
        /*0010*/ 	.short	0x0000
        /*0012*/ 	.short	0x0070
        /*0014*/ 	.byte	0x00, 0xf0, 0x01, 0x10


	//----- nvinfo : EIATTR_SPARSE_MMA_MASK
	.align		4
.L_23:
        /*0018*/ 	.byte	0x03, 0x50
        /*001a*/ 	.short	0x0000


	//----- nvinfo : EIATTR_MAXREG_COUNT
	.align		4
        /*001c*/ 	.byte	0x03, 0x1b
        /*001e*/ 	.short	0x00a8


	//----- nvinfo : EIATTR_NUM_BARRIERS
	.align		4
        /*0020*/ 	.byte	0x02, 0x4c
        /*0022*/ 	.byte	0x01
	.zero		1


	//----- nvinfo : EIATTR_EXTERNS
	.align		4
        /*0024*/ 	.byte	0x04, 0x0f
        /*0026*/ 	.short	(.L_25 - .L_24)


	//   ....[0]....
	.align		4
.L_24:
        /*0028*/ 	.word	index@(__assertfail)


	//----- nvinfo : EIATTR_MERCURY_ISA_VERSION
	.align		4
.L_25:
        /*002c*/ 	.byte	0x03, 0x5f
        /*002e*/ 	.short	0x0101


	//----- nvinfo : EIATTR_INT_WARP_WIDE_INSTR_OFFSETS
	.align		4
        /*0030*/ 	.byte	0x04, 0x31
        /*0032*/ 	.short	(.L_27 - .L_26)


	//   ....[0]....
.L_26:
        /*0034*/ 	.word	0x00000480


	//   ....[1]....
        /*0038*/ 	.word	0x000004b0


	//   ....[2]....
        /*003c*/ 	.word	0x00000670


	//   ....[3]....
        /*0040*/ 	.word	0x00001ad0


	//----- nvinfo : EIATTR_COOP_GROUP_MASK_REGIDS
	.align		4
.L_27:
        /*0044*/ 	.byte	0x04, 0x29
        /*0046*/ 	.short	(.L_29 - .L_28)


	//   ....[0]....
.L_28:
        /*0048*/ 	.word	0xffffffff


	//   ....[1]....
        /*004c*/ 	.word	0xffffffff


	//   ....[2]....
        /*0050*/ 	.word	0xffffffff


	//   ....[3]....
        /*0054*/ 	.word	0xffffffff


	//   ....[4]....
        /*0058*/ 	.word	0xffffffff


	//   ....[5]....
        /*005c*/ 	.word	0xffffffff


	//----- nvinfo : EIATTR_COOP_GROUP_INSTR_OFFSETS
	.align		4
.L_29:
        /*0060*/ 	.byte	0x04, 0x28
        /*0062*/ 	.short	(.L_31 - .L_30)


	//   ....[0]....
.L_30:
        /*0064*/ 	.word	0x00000060


	//   ....[1]....
        /*0068*/ 	.word	0x00000070


	//   ....[2]....
        /*006c*/ 	.word	0x00000130


	//   ....[3]....
        /*0070*/ 	.word	0x000002d0


	//   ....[4]....
        /*0074*/ 	.word	0x000007f0


	//   ....[5]....
        /*0078*/ 	.word	0x00001230


	//----- nvinfo : EIATTR_REG_RECONFIG
	.align		4
.L_31:
        /*007c*/ 	.byte	0x01, 0x54
	.zero		2


	//----- nvinfo : EIATTR_SYSCALL_OFFSETS
	.align		4
        /*0080*/ 	.byte	0x04, 0x46
        /*0082*/ 	.short	(.L_33 - .L_32)


	//   ....[0]....
.L_32:
        /*0084*/ 	.word	0x000013f0


	//----- nvinfo : EIATTR_MBARRIER_INSTR_OFFSETS
	.align		4
.L_33:
        /*0088*/ 	.byte	0x04, 0x39
        /*008a*/ 	.short	(.L_35 - .L_34)


	//   ....[0]....
.L_34:
        /*008c*/ 	.word	0x00000230
        /*0090*/ 	.word	0x000000ff
        /*0094*/ 	.word	0x00000000
        /*0098*/ 	.short	0x0100
        /*009a*/ 	.byte	0x08
	.zero		1


	//   ....[1]....
        /*009c*/ 	.word	0x00000240
        /*00a0*/ 	.word	0x000000ff
        /*00a4*/ 	.word	0x00000020
        /*00a8*/ 	.short	0x0100
        /*00aa*/ 	.byte	0x08
	.zero		1


	//   ....[2]....
        /*00ac*/ 	.word	0x00000250
        /*00b0*/ 	.word	0x000000ff
        /*00b4*/ 	.word	0x00000008
        /*00b8*/ 	.short	0x0100
        /*00ba*/ 	.byte	0x08
	.zero		1


	//   ....[3]....
        /*00bc*/ 	.word	0x00000260
        /*00c0*/ 	.word	0x000000ff
        /*00c4*/ 	.word	0x00000028
        /*00c8*/ 	.short	0x0100
        /*00ca*/ 	.byte	0x08
	.zero		1


	//   ....[4]....
        /*00cc*/ 	.word	0x00000270
        /*00d0*/ 	.word	0x000000ff
        /*00d4*/ 	.word	0x00000010
        /*00d8*/ 	.short	0x0100
        /*00da*/ 	.byte	0x08
	.zero		1


	//   ....[5]....
        /*00dc*/ 	.word	0x00000280
        /*00e0*/ 	.word	0x000000ff
        /*00e4*/ 	.word	0x00000030
        /*00e8*/ 	.short	0x0100
        /*00ea*/ 	.byte	0x08
	.zero		1


	//   ....[6]....
        /*00ec*/ 	.word	0x00000290
        /*00f0*/ 	.word	0x000000ff
        /*00f4*/ 	.word	0x00000018
        /*00f8*/ 	.short	0x0100
        /*00fa*/ 	.byte	0x08
	.zero		1


	//   ....[7]....
        /*00fc*/ 	.word	0x000002a0
        /*0100*/ 	.word	0x000000ff
        /*0104*/ 	.word	0x00000038
        /*0108*/ 	.short	0x0100
        /*010a*/ 	.byte	0x08
	.zero		1


	//   ....[8]....
        /*010c*/ 	.word	0x000006f0
        /*0110*/ 	.word	0x000000ff
        /*0114*/ 	.word	0x00000050
        /*0118*/ 	.short	0x0100
        /*011a*/ 	.byte	0x06
	.zero		1


	//   ....[9]....
        /*011c*/ 	.word	0x00000780
        /*0120*/ 	.word	0x000000ff
        /*0124*/ 	.word	0x00000058
        /*0128*/ 	.short	0x0100
        /*012a*/ 	.byte	0x06
	.zero		1


	//   ....[10]....
        /*012c*/ 	.word	0x000014c0
        /*0130*/ 	.word	0x00000003
        /*0134*/ 	.word	0x00000000
        /*0138*/ 	.short	0x010a
        /*013a*/ 	.byte	0x3f
	.zero		1


	//   ....[11]....
        /*013c*/ 	.word	0x00001500
        /*0140*/ 	.word	0x00000003
        /*0144*/ 	.word	0x00000000
        /*0148*/ 	.short	0x010a
        /*014a*/ 	.byte	0x3f
	.zero		1


	//   ....[12]....
        /*014c*/ 	.word	0x000017d0
        /*0150*/ 	.word	0x00000005
        /*0154*/ 	.word	0x00000000
        /*0158*/ 	.short	0x010a
        /*015a*/ 	.byte	0x3f
	.zero		1


	//   ....[13]....
        /*015c*/ 	.word	0x00001810
        /*0160*/ 	.word	0x00000005
        /*0164*/ 	.word	0x00000000
        /*0168*/ 	.short	0x010a
        /*016a*/ 	.byte	0x3f
	.zero		1


	//   ....[14]....
        /*016c*/ 	.word	0x00001970
        /*0170*/ 	.word	0x00000005
        /*0174*/ 	.word	0x00000000
        /*0178*/ 	.short	0x0101
        /*017a*/ 	.byte	0x3f
	.zero		1


	//   ....[15]....
        /*017c*/ 	.word	0x00001b50
        /*0180*/ 	.word	0x00000003
        /*0184*/ 	.word	0x00000000
        /*0188*/ 	.short	0x0101
        /*018a*/ 	.byte	0x3f
	.zero		1


	//   ....[16]....
        /*018c*/ 	.word	0x00009160
        /*0190*/ 	.word	0x00000016
        /*0194*/ 	.word	0x00000020
        /*0198*/ 	.short	0x010a
        /*019a*/ 	.byte	0x3f
	.zero		1


	//   ....[17]....
        /*019c*/ 	.word	0x00009510
        /*01a0*/ 	.word	0x00000004
        /*01a4*/ 	.word	0x00000058
        /*01a8*/ 	.short	0x0101
        /*01aa*/ 	.byte	0x3f
	.zero		1


	//   ....[18]....
        /*01ac*/ 	.word	0x00009c20
        /*01b0*/ 	.word	0x00000005
        /*01b4*/ 	.word	0x00000000
        /*01b8*/ 	.short	0x010a
        /*01ba*/ 	.byte	0x3f
	.zero		1


	//   ....[19]....
        /*01bc*/ 	.word	0x00009ca0
        /*01c0*/ 	.word	0x00000007
        /*01c4*/ 	.word	0x00000000
        /*01c8*/ 	.short	0x010a
        /*01ca*/ 	.byte	0x3f
	.zero		1


	//   ....[20]....
        /*01cc*/ 	.word	0x00009d30
        /*01d0*/ 	.word	0x00000006
        /*01d4*/ 	.word	0x00000000
        /*01d8*/ 	.short	0x010a
        /*01da*/ 	.byte	0x3f
	.zero		1


	//   ....[21]....
        /*01dc*/ 	.word	0x00009dc0
        /*01e0*/ 	.word	0x00000003
        /*01e4*/ 	.word	0x00000000
        /*01e8*/ 	.short	0x010a
        /*01ea*/ 	.byte	0x3f
	.zero		1


	//   ....[22]....
        /*01ec*/ 	.word	0x00009e20
        /*01f0*/ 	.word	0x00000003
        /*01f4*/ 	.word	0x00000000
        /*01f8*/ 	.short	0x010a
        /*01fa*/ 	.byte	0x3f
	.zero		1


	//   ....[23]....
        /*01fc*/ 	.word	0x00009e70
        /*0200*/ 	.word	0x00000005
        /*0204*/ 	.word	0x00000000
        /*0208*/ 	.short	0x010a
        /*020a*/ 	.byte	0x3f
	.zero		1


	//   ....[24]....
        /*020c*/ 	.word	0x00009f40
        /*0210*/ 	.word	0x00000016
        /*0214*/ 	.word	0x00000020
        /*0218*/ 	.short	0x010a
        /*021a*/ 	.byte	0x3f
	.zero		1


	//   ....[25]....
        /*021c*/ 	.word	0x0000a010
        /*0220*/ 	.word	0x00000005
        /*0224*/ 	.word	0x00000000
        /*0228*/ 	.short	0x010a
        /*022a*/ 	.byte	0x3f
	.zero		1


	//   ....[26]....
        /*022c*/ 	.word	0x0000a060
        /*0230*/ 	.word	0x00000007
        /*0234*/ 	.word	0x00000000
        /*0238*/ 	.short	0x010a
        /*023a*/ 	.byte	0x3f
	.zero		1


	//   ....[27]....
        /*023c*/ 	.word	0x0000a0b0
        /*0240*/ 	.word	0x00000006
        /*0244*/ 	.word	0x00000000
        /*0248*/ 	.short	0x010a
        /*024a*/ 	.byte	0x3f
	.zero		1


	//----- nvinfo : EIATTR_NUM_MBARRIERS
	.align		4
.L_35:
        /*024c*/ 	.byte	0x03, 0x38
        /*024e*/ 	.short	0x000a


	//----- nvinfo : EIATTR_EXIT_INSTR_OFFSETS
	.align		4
        /*0250*/ 	.byte	0x04, 0x1c
        /*0252*/ 	.short	(.L_37 - .L_36)


	//   ....[0]....
.L_36:
        /*0254*/ 	.word	0x00000950


	//   ....[1]....
        /*0258*/ 	.word	0x00001170


	//   ....[2]....
        /*025c*/ 	.word	0x00008770


	//   ....[3]....
        /*0260*/ 	.word	0x00008cd0


	//   ....[4]....
        /*0264*/ 	.word	0x00009e10


	//----- nvinfo : EIATTR_MAX_THREADS
	.align		4
.L_37:
        /*0268*/ 	.byte	0x04, 0x05
        /*026a*/ 	.short	(.L_39 - .L_38)
.L_38:
        /*026c*/ 	.word	0x00000180
        /*0270*/ 	.word	0x00000001
        /*0274*/ 	.word	0x00000001


	//----- nvinfo : EIATTR_CRS_STACK_SIZE
	.align		4
.L_39:
        /*0278*/ 	.byte	0x04, 0x1e
        /*027a*/ 	.short	(.L_41 - .L_40)
.L_40:
        /*027c*/ 	.word	0x00000000


	//----- nvinfo : EIATTR_CBANK_PARAM_SIZE
	.align		4
.L_41:
        /*0280*/ 	.byte	0x03, 0x19
        /*0282*/ 	.short	0x0470


	//----- nvinfo : EIATTR_PARAM_CBANK
	.align		4
        /*0284*/ 	.byte	0x04, 0x0a
        /*0286*/ 	.short	(.L_43 - .L_42)
	.align		4
.L_42:
        /*0288*/ 	.word	index@(.nv.constant0._ZN7cutlass13device_kernelINS_4gemm6kernel13GemmUniversalIN4cute5tupleIJiiiiEEENS1_10collective13CollectiveMmaINS1_34MainloopSm90TmaGmmaWarpSpecializedILi4ENS5_IJNS4_1CILi2EEESB_NSA_ILi1EEEEEENS1_35KernelTmaWarpSpecializedCooperativeEEENS5_IJNSA_ILi128EEENSA_ILi256EEENSA_ILi64EEEEEEaNS5_IJlSC_lEEEaSK_NS4_8TiledMMAINS4_8MMA_AtomIJNS4_4SM904GMMA27MMA_64x256x32_S32S8S8_SS_TNEEEENS4_6LayoutINS5_IJSB_SC_SC_EEENS5_IJSC_NSA_ILi0EEEST_EEEEENS5_IJNS4_10UnderscoreESW_SW_EEEEENS4_23SM90_TMA_LOAD_MULTICASTENS4_14ComposedLayoutINS4_7SwizzleILi2ELi4ELi3EEENS4_18smem_ptr_flag_bitsILi8EEENSR_INS5_IJNSA_ILi8EEESI_EEENS5_IJSI_SC_EEEEEEEvNS4_8identityESZ_S19_vS1A_EENS_8epilogue10collective6detail29Sm90TmaWarpSpecializedAdapterINS1D_15DefaultEpilogueIaSK_SK_NS1C_6thread17LinearCombinationIaLi1EiiLNS1H_9ScaleType4KindE0ELNS_15FloatRoundStyleE2EaEENS1_15EpilogueDefaultEEEEEvvEEEEvNT_6ParamsE)
        /*028c*/ 	.short	0x0210
        /*028e*/ 	.short	0x0470


	//----- nvinfo : EIATTR_SW_WAR
	.align		4
.L_43:
        /*0290*/ 	.byte	0x04, 0x36
        /*0292*/ 	.short	(.L_45 - .L_44)
.L_44:
        /*0294*/ 	.word	0x00000008
.L_45:


//--------------------- .nv.callgraph             --------------------------
	.section	.nv.callgraph,"",@"SHT_CUDA_CALLGRAPH"
	.align	4
	.sectionentsize	8
	.align		4
        /*0000*/ 	.word	0x00000000
	.align		4
        /*0004*/ 	.word	0xffffffff
	.align		4
        /*0008*/ 	.word	index@(_ZN7cutlass13device_kernelINS_4gemm6kernel13GemmUniversalIN4cute5tupleIJiiiiEEENS1_10collective13CollectiveMmaINS1_34MainloopSm90TmaGmmaWarpSpecializedILi4ENS5_IJNS4_1CILi2EEESB_NSA_ILi1EEEEEENS1_35KernelTmaWarpSpecializedCooperativeEEENS5_IJNSA_ILi128EEENSA_ILi256EEENSA_ILi64EEEEEEaNS5_IJlSC_lEEEaSK_NS4_8TiledMMAINS4_8MMA_AtomIJNS4_4SM904GMMA27MMA_64x256x32_S32S8S8_SS_TNEEEENS4_6LayoutINS5_IJSB_SC_SC_EEENS5_IJSC_NSA_ILi0EEEST_EEEEENS5_IJNS4_10UnderscoreESW_SW_EEEEENS4_23SM90_TMA_LOAD_MULTICASTENS4_14ComposedLayoutINS4_7SwizzleILi2ELi4ELi3EEENS4_18smem_ptr_flag_bitsILi8EEENSR_INS5_IJNSA_ILi8EEESI_EEENS5_IJSI_SC_EEEEEEEvNS4_8identityESZ_S19_vS1A_EENS_8epilogue10collective6detail29Sm90TmaWarpSpecializedAdapterINS1D_15DefaultEpilogueIaSK_SK_NS1C_6thread17LinearCombinationIaLi1EiiLNS1H_9ScaleType4KindE0ELNS_15FloatRoundStyleE2EaEENS1_15EpilogueDefaultEEEEEvvEEEEvNT_6ParamsE)
	.align		4
        /*000c*/ 	.word	index@(__assertfail)
	.align		4
        /*0010*/ 	.word	0x00000000
	.align		4
        /*0014*/ 	.word	0xfffffffe
	.align		4
        /*0018*/ 	.word	0x00000000
	.align		4
        /*001c*/ 	.word	0xfffffffd
	.align		4
        /*0020*/ 	.word	0x00000000
	.align		4
        /*0024*/ 	.word	0xfffffffc


//--------------------- .nv.constant4             --------------------------
	.section	.nv.constant4,"a",@progbits
	.align	8
	.align		8
.nv.constant4:
        /*0000*/ 	.dword	__assertfail
	.align		8
        /*0008*/ 	.dword	__unnamed_1
	.align		8
        /*0010*/ 	.dword	_ZN39_INTERNAL_264d132a_4_k_cu_aaa08650_56994cuda3std3__45__cpo5beginE
	.align		8
        /*0018*/ 	.dword	_ZN39_INTERNAL_264d132a_4_k_cu_aaa08650_56994cuda3std3__45__cpo3endE
	.align		8
        /*0020*/ 	.dword	_ZN39_INTERNAL_264d132a_4_k_cu_aaa08650_56994cuda3std3__45__cpo6cbeginE
	.align		8
        /*0028*/ 	.dword	_ZN39_INTERNAL_264d132a_4_k_cu_aaa08650_56994cuda3std3__45__cpo4cendE
	.align		8
        /*0030*/ 	.dword	_ZN39_INTERNAL_264d132a_4_k_cu_aaa08650_56994cuda3std3__441_GLOBAL__N__264d132a_4_k_cu_aaa08650_56996ignoreE
	.align		8
        /*0038*/ 	.dword	_ZN39_INTERNAL_264d132a_4_k_cu_aaa08650_56994cuda3std3__419piecewise_constructE
	.align		8
        /*0040*/ 	.dword	_ZN39_INTERNAL_264d132a_4_k_cu_aaa08650_56994cuda3std3__48in_placeE
	.align		8
        /*0048*/ 	.dword	_ZN39_INTERNAL_264d132a_4_k_cu_aaa08650_56994cuda3std6ranges3__45__cpo4swapE
	.align		8
        /*0050*/ 	.dword	_ZN39_INTERNAL_264d132a_4_k_cu_aaa08650_56994cuda3std6ranges3__45__cpo9iter_moveE
	.align		8
        /*0058*/ 	.dword	_ZN39_INTERNAL_264d132a_4_k_cu_aaa08650_56994cute7productE
	.align		8
        /*0060*/ 	.dword	_ZN39_INTERNAL_264d132a_4_k_cu_aaa08650_56994cute1_E
	.align		8
        /*0068*/ 	.dword	$str$22
	.align		8
        /*0070*/ 	.dword	$str$23


//--------------------- .text._ZN7cutlass13device_kernelINS_4gemm6kernel13GemmUniversalIN4cute5tupleIJiiiiEEENS1_10collective13CollectiveMmaINS1_34MainloopSm90TmaGmmaWarpSpecializedILi4ENS5_IJNS4_1CILi2EEESB_NSA_ILi1EEEEEENS1_35KernelTmaWarpSpecializedCooperativeEEENS5_IJNSA_ILi128EEENSA_ILi256EEENSA_ILi64EEEEEEaNS5_IJlSC_lEEEaSK_NS4_8TiledMMAINS4_8MMA_AtomIJNS4_4SM904GMMA27MMA_64x256x32_S32S8S8_SS_TNEEEENS4_6LayoutINS5_IJSB_SC_SC_EEENS5_IJSC_NSA_ILi0EEEST_EEEEENS5_IJNS4_10UnderscoreESW_SW_EEEEENS4_23SM90_TMA_LOAD_MULTICASTENS4_14ComposedLayoutINS4_7SwizzleILi2ELi4ELi3EEENS4_18smem_ptr_flag_bitsILi8EEENSR_INS5_IJNSA_ILi8EEESI_EEENS5_IJSI_SC_EEEEEEEvNS4_8identityESZ_S19_vS1A_EENS_8epilogue10collective6detail29Sm90TmaWarpSpecializedAdapterINS1D_15DefaultEpilogueIaSK_SK_NS1C_6thread17LinearCombinationIaLi1EiiLNS1H_9ScaleType4KindE0ELNS_15FloatRoundStyleE2EaEENS1_15EpilogueDefaultEEEEEvvEEEEvNT_6ParamsE --------------------------
	.section	.text._ZN7cutlass13device_kernelINS_4gemm6kernel13GemmUniversalIN4cute5tupleIJiiiiEEENS1_10collective13CollectiveMmaINS1_34MainloopSm90TmaGmmaWarpSpecializedILi4ENS5_IJNS4_1CILi2EEESB_NSA_ILi1EEEEEENS1_35KernelTmaWarpSpecializedCooperativeEEENS5_IJNSA_ILi128EEENSA_ILi256EEENSA_ILi64EEEEEEaNS5_IJlSC_lEEEaSK_NS4_8TiledMMAINS4_8MMA_AtomIJNS4_4SM904GMMA27MMA_64x256x32_S32S8S8_SS_TNEEEENS4_6LayoutINS5_IJSB_SC_SC_EEENS5_IJSC_NSA_ILi0EEEST_EEEEENS5_IJNS4_10UnderscoreESW_SW_EEEEENS4_23SM90_TMA_LOAD_MULTICASTENS4_14ComposedLayoutINS4_7SwizzleILi2ELi4ELi3EEENS4_18smem_ptr_flag_bitsILi8EEENSR_INS5_IJNSA_ILi8EEESI_EEENS5_IJSI_SC_EEEEEEEvNS4_8identityESZ_S19_vS1A_EENS_8epilogue10collective6detail29Sm90TmaWarpSpecializedAdapterINS1D_15DefaultEpilogueIaSK_SK_NS1C_6thread17LinearCombinationIaLi1EiiLNS1H_9ScaleType4KindE0ELNS_15FloatRoundStyleE2EaEENS1_15EpilogueDefaultEEEEEvvEEEEvNT_6ParamsE,"ax",@progbits
	.align	128
.text._ZN7cutlass13device_kernelINS_4gemm6kernel13GemmUniversalIN4cute5tupleIJiiiiEEENS1_10collective13CollectiveMmaINS1_34MainloopSm90TmaGmmaWarpSpecializedILi4ENS5_IJNS4_1CILi2EEESB_NSA_ILi1EEEEEENS1_35KernelTmaWarpSpecializedCooperativeEEENS5_IJNSA_ILi128EEENSA_ILi256EEENSA_ILi64EEEEEEaNS5_IJlSC_lEEEaSK_NS4_8TiledMMAINS4_8MMA_AtomIJNS4_4SM904GMMA27MMA_64x256x32_S32S8S8_SS_TNEEEENS4_6LayoutINS5_IJSB_SC_SC_EEENS5_IJSC_NSA_ILi0EEEST_EEEEENS5_IJNS4_10UnderscoreESW_SW_EEEEENS4_23SM90_TMA_LOAD_MULTICASTENS4_14ComposedLayoutINS4_7SwizzleILi2ELi4ELi3EEENS4_18smem_ptr_flag_bitsILi8EEENSR_INS5_IJNSA_ILi8EEESI_EEENS5_IJSI_SC_EEEEEEEvNS4_8identityESZ_S19_vS1A_EENS_8epilogue10collective6detail29Sm90TmaWarpSpecializedAdapterINS1D_15DefaultEpilogueIaSK_SK_NS1C_6thread17LinearCombinationIaLi1EiiLNS1H_9ScaleType4KindE0ELNS_15FloatRoundStyleE2EaEENS1_15EpilogueDefaultEEEEEvvEEEEvNT_6ParamsE:
        .type           _ZN7cutlass13device_kernelINS_4gemm6kernel13GemmUniversalIN4cute5tupleIJiiiiEEENS1_10collective13CollectiveMmaINS1_34MainloopSm90TmaGmmaWarpSpecializedILi4ENS5_IJNS4_1CILi2EEESB_NSA_ILi1EEEEEENS1_35KernelTmaWarpSpecializedCooperativeEEENS5_IJNSA_ILi128EEENSA_ILi256EEENSA_ILi64EEEEEEaNS5_IJlSC_lEEEaSK_NS4_8TiledMMAINS4_8MMA_AtomIJNS4_4SM904GMMA27MMA_64x256x32_S32S8S8_SS_TNEEEENS4_6LayoutINS5_IJSB_SC_SC_EEENS5_IJSC_NSA_ILi0EEEST_EEEEENS5_IJNS4_10UnderscoreESW_SW_EEEEENS4_23SM90_TMA_LOAD_MULTICASTENS4_14ComposedLayoutINS4_7SwizzleILi2ELi4ELi3EEENS4_18smem_ptr_flag_bitsILi8EEENSR_INS5_IJNSA_ILi8EEESI_EEENS5_IJSI_SC_EEEEEEEvNS4_8identityESZ_S19_vS1A_EENS_8epilogue10collective6detail29Sm90TmaWarpSpecializedAdapterINS1D_15DefaultEpilogueIaSK_SK_NS1C_6thread17LinearCombinationIaLi1EiiLNS1H_9ScaleType4KindE0ELNS_15FloatRoundStyleE2EaEENS1_15EpilogueDefaultEEEEEvvEEEEvNT_6ParamsE,@function
        .size           _ZN7cutlass13device_kernelINS_4gemm6kernel13GemmUniversalIN4cute5tupleIJiiiiEEENS1_10collective13CollectiveMmaINS1_34MainloopSm90TmaGmmaWarpSpecializedILi4ENS5_IJNS4_1CILi2EEESB_NSA_ILi1EEEEEENS1_35KernelTmaWarpSpecializedCooperativeEEENS5_IJNSA_ILi128EEENSA_ILi256EEENSA_ILi64EEEEEEaNS5_IJlSC_lEEEaSK_NS4_8TiledMMAINS4_8MMA_AtomIJNS4_4SM904GMMA27MMA_64x256x32_S32S8S8_SS_TNEEEENS4_6LayoutINS5_IJSB_SC_SC_EEENS5_IJSC_NSA_ILi0EEEST_EEEEENS5_IJNS4_10UnderscoreESW_SW_EEEEENS4_23SM90_TMA_LOAD_MULTICASTENS4_14ComposedLayoutINS4_7SwizzleILi2ELi4ELi3EEENS4_18smem_ptr_flag_bitsILi8EEENSR_INS5_IJNSA_ILi8EEESI_EEENS5_IJSI_SC_EEEEEEEvNS4_8identityESZ_S19_vS1A_EENS_8epilogue10collective6detail29Sm90TmaWarpSpecializedAdapterINS1D_15DefaultEpilogueIaSK_SK_NS1C_6thread17LinearCombinationIaLi1EiiLNS1H_9ScaleType4KindE0ELNS_15FloatRoundStyleE2EaEENS1_15EpilogueDefaultEEEEEvvEEEEvNT_6ParamsE,(.L_x_329 - _ZN7cutlass13device_kernelINS_4gemm6kernel13GemmUniversalIN4cute5tupleIJiiiiEEENS1_10collective13CollectiveMmaINS1_34MainloopSm90TmaGmmaWarpSpecializedILi4ENS5_IJNS4_1CILi2EEESB_NSA_ILi1EEEEEENS1_35KernelTmaWarpSpecializedCooperativeEEENS5_IJNSA_ILi128EEENSA_ILi256EEENSA_ILi64EEEEEEaNS5_IJlSC_lEEEaSK_NS4_8TiledMMAINS4_8MMA_AtomIJNS4_4SM904GMMA27MMA_64x256x32_S32S8S8_SS_TNEEEENS4_6LayoutINS5_IJSB_SC_SC_EEENS5_IJSC_NSA_ILi0EEEST_EEEEENS5_IJNS4_10UnderscoreESW_SW_EEEEENS4_23SM90_TMA_LOAD_MULTICASTENS4_14ComposedLayoutINS4_7SwizzleILi2ELi4ELi3EEENS4_18smem_ptr_flag_bitsILi8EEENSR_INS5_IJNSA_ILi8EEESI_EEENS5_IJSI_SC_EEEEEEEvNS4_8identityESZ_S19_vS1A_EENS_8epilogue10collective6detail29Sm90TmaWarpSpecializedAdapterINS1D_15DefaultEpilogueIaSK_SK_NS1C_6thread17LinearCombinationIaLi1EiiLNS1H_9ScaleType4KindE0ELNS_15FloatRoundStyleE2EaEENS1_15EpilogueDefaultEEEEEvvEEEEvNT_6ParamsE)
        .other          _ZN7cutlass13device_kernelINS_4gemm6kernel13GemmUniversalIN4cute5tupleIJiiiiEEENS1_10collective13CollectiveMmaINS1_34MainloopSm90TmaGmmaWarpSpecializedILi4ENS5_IJNS4_1CILi2EEESB_NSA_ILi1EEEEEENS1_35KernelTmaWarpSpecializedCooperativeEEENS5_IJNSA_ILi128EEENSA_ILi256EEENSA_ILi64EEEEEEaNS5_IJlSC_lEEEaSK_NS4_8TiledMMAINS4_8MMA_AtomIJNS4_4SM904GMMA27MMA_64x256x32_S32S8S8_SS_TNEEEENS4_6LayoutINS5_IJSB_SC_SC_EEENS5_IJSC_NSA_ILi0EEEST_EEEEENS5_IJNS4_10UnderscoreESW_SW_EEEEENS4_23SM90_TMA_LOAD_MULTICASTENS4_14ComposedLayoutINS4_7SwizzleILi2ELi4ELi3EEENS4_18smem_ptr_flag_bitsILi8EEENSR_INS5_IJNSA_ILi8EEESI_EEENS5_IJSI_SC_EEEEEEEvNS4_8identityESZ_S19_vS1A_EENS_8epilogue10collective6detail29Sm90TmaWarpSpecializedAdapterINS1D_15DefaultEpilogueIaSK_SK_NS1C_6thread17LinearCombinationIaLi1EiiLNS1H_9ScaleType4KindE0ELNS_15FloatRoundStyleE2EaEENS1_15EpilogueDefaultEEEEEvvEEEEvNT_6ParamsE,@"STO_CUDA_ENTRY STV_DEFAULT"
_ZN7cutlass13device_kernelINS_4gemm6kernel13GemmUniversalIN4cute5tupleIJiiiiEEENS1_10collective13CollectiveMmaINS1_34MainloopSm90TmaGmmaWarpSpecializedILi4ENS5_IJNS4_1CILi2EEESB_NSA_ILi1EEEEEENS1_35KernelTmaWarpSpecializedCooperativeEEENS5_IJNSA_ILi128EEENSA_ILi256EEENSA_ILi64EEEEEEaNS5_IJlSC_lEEEaSK_NS4_8TiledMMAINS4_8MMA_AtomIJNS4_4SM904GMMA27MMA_64x256x32_S32S8S8_SS_TNEEEENS4_6LayoutINS5_IJSB_SC_SC_EEENS5_IJSC_NSA_ILi0EEEST_EEEEENS5_IJNS4_10UnderscoreESW_SW_EEEEENS4_23SM90_TMA_LOAD_MULTICASTENS4_14ComposedLayoutINS4_7SwizzleILi2ELi4ELi3EEENS4_18smem_ptr_flag_bitsILi8EEENSR_INS5_IJNSA_ILi8EEESI_EEENS5_IJSI_SC_EEEEEEEvNS4_8identityESZ_S19_vS1A_EENS_8epilogue10collective6detail29Sm90TmaWarpSpecializedAdapterINS1D_15DefaultEpilogueIaSK_SK_NS1C_6thread17LinearCombinationIaLi1EiiLNS1H_9ScaleType4KindE0ELNS_15FloatRoundStyleE2EaEENS1_15EpilogueDefaultEEEEEvvEEEEvNT_6ParamsE:
[----:B------:R-:W0:Y:S01]  /*0000*/  LDC R1, c[0x0][0x28] ;  /* 0x00000a00ff017b82 */ /* 0x000e220000000800 */
[----:B------:R-:W1:Y:S01]  /*0010*/  S2R R18, SR_TID.X ;  /* 0x0000000000127919 */ /* 0x000e620000002100 */
[----:B------:R-:W-:Y:S01]  /*0020*/  ELECT P0, URZ, PT ;  /* 0x00000000003f782f */ /* 0x000fe20003800000 */
[----:B------:R-:W-:Y:S01]  /*0030*/  BSSY B0, `(.L_x_0) ;  /* 0x000000f000007945 */ /* 0x000fe20003800000 */
[--C-:B-1----:R-:W-:Y:S02]  /*0040*/  SHF.R.U32.HI R0, RZ, 0x5, R18.reuse ;  /* 0x00000005ff007819 */ /* 0x102fe40000011612 */
[----:B------:R-:W-:-:S03]  /*0050*/  SHF.R.U32.HI R3, RZ, 0x7, R18 ;  /* 0x00000007ff037819 */ /* 0x000fc60000011612 */
[----:B------:R-:W1:Y:S04]  /*0060*/  SHFL.IDX PT, R2, R0, RZ, 0x1f ;  /* 0x00001fff00027589 */ /* 0x000e6800000e0000 */
[----:B------:R2:W3:Y:S01]  /*0070*/  SHFL.IDX PT, R5, R3, RZ, 0x1f ;  /* 0x00001fff03057589 */ /* 0x0004e200000e0000 */
[----:B-1----:R-:W-:-:S13]  /*0080*/  ISETP.NE.OR P0, PT, R2, RZ, !P0 ;  /* 0x000000ff0200720c */ /* 0x002fda0004705670 */
[----:B0-23--:R-:W-:Y:S05]  /*0090*/  @P0 BRA `(.L_x_1) ;  /* 0x0000000000200947 */ /* 0x00dfea0003800000 */
[----:B------:R-:W-:Y:S02]  /*00a0*/  ULDC.64 UR4, c[0x0][0x198] ;  /* 0x0000660000047ab9 */ /* 0x000fe40000000a00 */
[----:B------:R-:W-:Y:S02]  /*00b0*/  UIADD3 UR6, UP0, UR4, 0xf0, URZ ;  /* 0x000000f004067890 */ /* 0x000fe4000ff1e03f */
[----:B------:R-:W-:Y:S02]  /*00c0*/  UIADD3 UR4, UP1, UR4, 0x1f0, URZ ;  /* 0x000001f004047890 */ /* 0x000fe4000ff3e03f */
[----:B------:R-:W-:Y:S02]  /*00d0*/  UIADD3.X UR7, URZ, UR5, URZ, UP0, !UPT ;  /* 0x000000053f077290 */ /* 0x000fe400087fe43f */
[----:B------:R-:W-:-:S07]  /*00e0*/  UIADD3.X UR5, URZ, UR5, URZ, UP1, !UPT ;  /* 0x000000053f057290 */ /* 0x000fce0008ffe43f */
[----:B------:R0:W-:Y:S02]  /*00f0*/  UTMACCTL.PF [UR6] ;  /* 0x00000000060079b9 */ /* 0x0001e40008040000 */
[----:B------:R0:W-:Y:S02]  /*0100*/  UTMACCTL.PF [UR4] ;  /* 0x00000000040079b9 */ /* 0x0001e40008040000 */
[----:B0-----:R-:W-:Y:S01]  /*0110*/  NOP ;  /* 0x0000000000007918 */ /* 0x001fe20000000000 */
.L_x_1:
[----:B------:R-:W-:Y:S05]  /*0120*/  BSYNC B0 ;  /* 0x0000000000007941 */ /* 0x000fea0003800000 */
.L_x_0:
[----:B------:R-:W0:Y:S02]  /*0130*/  SHFL.IDX PT, R3, R0, RZ, 0x1f ;  /* 0x00001fff00037589 */ /* 0x000e2400000e0000 */
[----:B0-----:R-:W-:-:S13]  /*0140*/  ISETP.NE.AND P0, PT, R3, RZ, PT ;  /* 0x000000ff0300720c */ /* 0x001fda0003f05270 */
[----:B------:R-:W-:Y:S05]  /*0150*/  @P0 BRA `(.L_x_2) ;  /* 0x0000000000580947 */ /* 0x000fea0003800000 */
[----:B------:R-:W0:Y:S01]  /*0160*/  S2UR UR8, SR_CgaCtaId ;  /* 0x00000000000879c3 */ /* 0x000e220000008800 */
[----:B------:R-:W-:Y:S01]  /*0170*/  UMOV UR4, 0x400 ;  /* 0x0000040000047882 */ /* 0x000fe20000000000 */
[----:B------:R-:W-:Y:S01]  /*0180*/  UMOV UR5, 0x1 ;  /* 0x0000000100057882 */ /* 0x000fe20000000000 */
[----:B------:R-:W-:Y:S01]  /*0190*/  UMOV UR6, 0x6 ;  /* 0x0000000600067882 */ /* 0x000fe20000000000 */
[----:B------:R-:W-:Y:S01]  /*01a0*/  ELECT P0, URZ, PT ;  /* 0x00000000003f782f */ /* 0x000fe20003800000 */
[----:B------:R-:W-:-:S04]  /*01b0*/  UIADD3 UR6, -UR6, 0x100000, URZ ;  /* 0x0010000006067890 */ /* 0x000fc8000fffe13f */
[----:B------:R-:W-:Y:S02]  /*01c0*/  USHF.L.U32 UR7, UR6, 0xb, URZ ;  /* 0x0000000b06077899 */ /* 0x000fe4000800063f */
[----:B------:R-:W-:Y:S02]  /*01d0*/  USHF.L.U32 UR6, UR6, 0x1, URZ ;  /* 0x0000000106067899 */ /* 0x000fe4000800063f */
[----:B0-----:R-:W-:Y:S02]  /*01e0*/  ULEA UR8, UR8, UR4, 0x18 ;  /* 0x0000000408087291 */ /* 0x001fe4000f8ec03f */
[----:B------:R-:W-:-:S04]  /*01f0*/  UIADD3 UR4, -UR5, 0x100000, URZ ;  /* 0x0010000005047890 */ /* 0x000fc8000fffe13f */
[----:B------:R-:W-:Y:S02]  /*0200*/  USHF.L.U32 UR5, UR4, 0xb, URZ ;  /* 0x0000000b04057899 */ /* 0x000fe4000800063f */
[----:B------:R-:W-:Y:S01]  /*0210*/  USHF.L.U32 UR4, UR4, 0x1, URZ ;  /* 0x0000000104047899 */ /* 0x000fe2000800063f */
[----:B------:R-:W0:Y:S11]  /*0220*/  FENCE.VIEW.ASYNC.S ;  /* 0x00000000000073c6 */ /* 0x000e360000000000 */
[----:B0-----:R0:W1:Y:S01]  /*0230*/  SYNCS.EXCH.64 URZ, [UR8], UR4 ;  /* 0x00000004083f75b2 */ /* 0x0010620008000100 */
[----:B------:R0:W2:Y:S01]  /*0240*/  SYNCS.EXCH.64 URZ, [UR8+0x20], UR6 ;  /* 0x00002006083f75b2 */ /* 0x0000a20008000100 */
[----:B------:R0:W3:Y:S01]  /*0250*/  SYNCS.EXCH.64 URZ, [UR8+0x8], UR4 ;  /* 0x00000804083f75b2 */ /* 0x0000e20008000100 */
[----:B------:R0:W4:Y:S01]  /*0260*/  SYNCS.EXCH.64 URZ, [UR8+0x28], UR6 ;  /* 0x00002806083f75b2 */ /* 0x0001220008000100 */
[----:B------:R0:W0:Y:S01]  /*0270*/  SYNCS.EXCH.64 URZ, [UR8+0x10], UR4 ;  /* 0x00001004083f75b2 */ /* 0x0000220008000100 */
[----:B------:R0:W0:Y:S01]  /*0280*/  SYNCS.EXCH.64 URZ, [UR8+0x30], UR6 ;  /* 0x00003006083f75b2 */ /* 0x0000220008000100 */
[----:B------:R0:W0:Y:S01]  /*0290*/  SYNCS.EXCH.64 URZ, [UR8+0x18], UR4 ;  /* 0x00001804083f75b2 */ /* 0x0000220008000100 */
[----:B------:R0:W0:Y:S01]  /*02a0*/  SYNCS.EXCH.64 URZ, [UR8+0x38], UR6 ;  /* 0x00003806083f75b2 */ /* 0x0000220008000100 */
[----:B------:R-:W-:Y:S01]  /*02b0*/  NOP ;  /* 0x0000000000007918 */ /* 0x000fe20000000000 */
.L_x_2:
[----:B------:R-:W-:Y:S01]  /*02c0*/  SHF.R.S32.HI R7, RZ, 0x1f, R18 ;  /* 0x0000001fff077819 */ /* 0x000fe20000011412 */
[----:B------:R-:W5:Y:S01]  /*02d0*/  SHFL.IDX PT, R0, R0, RZ, 0x1f ;  /* 0x00001fff00007589 */ /* 0x000f6200000e0000 */
[----:B0-----:R-:W0:Y:S01]  /*02e0*/  S2UR UR8, SR_CTAID.X ;  /* 0x00000000000879c3 */ /* 0x001e220000002500 */
[----:B------:R-:W-:Y:S02]  /*02f0*/  ELECT P0, URZ, PT ;  /* 0x00000000003f782f */ /* 0x000fe40003800000 */
[----:B------:R-:W-:Y:S01]  /*0300*/  LEA.HI R7, R7, R18, RZ, 0x7 ;  /* 0x0000001207077211 */ /* 0x000fe200078f38ff */
[----:B------:R-:W1:Y:S01]  /*0310*/  S2R R4, SR_CTAID.Y ;  /* 0x0000000000047919 */ /* 0x000e620000002600 */
[----:B------:R-:W-:Y:S01]  /*0320*/  SHF.R.S32.HI R8, RZ, 0x1f, R3 ;  /* 0x0000001fff087819 */ /* 0x000fe20000011403 */
[----:B------:R-:W-:Y:S01]  /*0330*/  ULDC UR4, c[0x0][0x150] ;  /* 0x0000540000047ab9 */ /* 0x000fe20000000800 */
[----:B------:R-:W-:Y:S01]  /*0340*/  LOP3.LUT R7, R7, 0xffffff80, RZ, 0xc0, !PT ;  /* 0xffffff8007077812 */ /* 0x000fe200078ec0ff */
[----:B------:R-:W-:Y:S01]  /*0350*/  NOP ;  /* 0x0000000000007918 */ /* 0x000fe20000000000 */
[----:B------:R-:W-:Y:S01]  /*0360*/  LEA.HI R8, R8, R3, RZ, 0x2 ;  /* 0x0000000308087211 */ /* 0x000fe200078f10ff */
[----:B------:R-:W2:Y:S01]  /*0370*/  LDC R10, c[0x0][0x144] ;  /* 0x00005100ff0a7b82 */ /* 0x000ea20000000800 */
[----:B------:R-:W-:Y:S01]  /*0380*/  NOP ;  /* 0x0000000000007918 */ /* 0x000fe20000000000 */
[----:B------:R-:W-:Y:S01]  /*0390*/  IMAD.IADD R6, R18, 0x1, -R7 ;  /* 0x0000000112067824 */ /* 0x000fe200078e0a07 */
[----:B------:R-:W-:Y:S01]  /*03a0*/  LOP3.LUT R8, R8, 0x3ffffffc, RZ, 0xc0, !PT ;  /* 0x3ffffffc08087812 */ /* 0x000fe200078ec0ff */
[----:B------:R-:W-:Y:S01]  /*03b0*/  IMAD.MOV.U32 R23, RZ, RZ, 0x1 ;  /* 0x00000001ff177424 */ /* 0x000fe200078e00ff */
[----:B------:R-:W-:-:S02]  /*03c0*/  ISETP.NE.AND P3, PT, R5, RZ, PT ;  /* 0x000000ff0500720c */ /* 0x000fc40003f65270 */
[----:B------:R-:W-:Y:S01]  /*03d0*/  SHF.R.S32.HI R7, RZ, 0x1f, R6 ;  /* 0x0000001fff077819 */ /* 0x000fe20000011406 */
[----:B------:R-:W-:Y:S01]  /*03e0*/  IMAD.IADD R8, R3, 0x1, -R8 ;  /* 0x0000000103087824 */ /* 0x000fe200078e0a08 */
[----:B------:R-:W3:Y:S02]  /*03f0*/  LDC R13, c[0x0][0x140] ;  /* 0x00005000ff0d7b82 */ /* 0x000ee40000000800 */
[----:B------:R-:W-:Y:S02]  /*0400*/  LEA.HI R7, R7, R6, RZ, 0x3 ;  /* 0x0000000607077211 */ /* 0x000fe400078f18ff */
[----:B-----5:R-:W-:Y:S02]  /*0410*/  ISETP.NE.OR P0, PT, R0, RZ, !P0 ;  /* 0x000000ff0000720c */ /* 0x020fe40004705670 */
[--C-:B------:R-:W-:Y:S02]  /*0420*/  SHF.R.S32.HI R0, RZ, 0x3, R7.reuse ;  /* 0x00000003ff007819 */ /* 0x100fe40000011407 */
[----:B------:R-:W-:-:S02]  /*0430*/  SHF.R.S32.HI R7, RZ, 0x1f, R7 ;  /* 0x0000001fff077819 */ /* 0x000fc40000011407 */
[----:B0-----:R-:W-:Y:S02]  /*0440*/  I2FP.F32.U32 R9, UR8 ;  /* 0x0000000800097c45 */ /* 0x001fe40008201000 */
[----:B------:R-:W-:-:S03]  /*0450*/  LEA.HI R7, R7, R0, RZ, 0x2 ;  /* 0x0000000007077211 */ /* 0x000fc600078f10ff */
[----:B------:R-:W-:Y:S01]  /*0460*/  FMUL R9, R9, UR4 ;  /* 0x0000000409097c20 */ /* 0x000fe20008400000 */
[----:B------:R-:W-:Y:S01]  /*0470*/  LOP3.LUT R7, R7, 0xfffffffc, RZ, 0xc0, !PT ;  /* 0xfffffffc07077812 */ /* 0x000fe200078ec0ff */
[----:B------:R-:W-:Y:S01]  /*0480*/  VOTEU.ALL UP0, P0 ;  /* 0x00000000003f7886 */ /* 0x000fe20000000000 */
[----:B-1----:R-:W-:Y:S01]  /*0490*/  I2FP.F32.U32 R3, R4 ;  /* 0x0000000400037245 */ /* 0x002fe20000201000 */
[----:B------:R-:W-:Y:S01]  /*04a0*/  ULDC UR4, c[0x0][0x154] ;  /* 0x0000550000047ab9 */ /* 0x000fe20000000800 */
[----:B------:R-:W-:Y:S01]  /*04b0*/  VOTEU.ALL UP1, P0 ;  /* 0x00000000003f7886 */ /* 0x000fe20000020000 */
[----:B------:R-:W0:Y:S01]  /*04c0*/  F2I.U32.TRUNC.NTZ R9, R9 ;  /* 0x0000000900097305 */ /* 0x000e22000020f000 */
[----:B------:R-:W-:Y:S01]  /*04d0*/  IMAD.IADD R7, R0, 0x1, -R7 ;  /* 0x0000000100077824 */ /* 0x000fe200078e0a07 */
[----:B------:R-:W1:Y:S01]  /*04e0*/  @!UP0 S2UR UR7, SR_CgaCtaId ;  /* 0x00000000000789c3 */ /* 0x000e620000008800 */
[----:B------:R-:W-:Y:S01]  /*04f0*/  FMUL R12, R3, UR4 ;  /* 0x00000004030c7c20 */ /* 0x000fe20008400000 */
[----:B------:R-:W-:Y:S01]  /*0500*/  UMOV UR4, 0x20 ;  /* 0x0000002000047882 */ /* 0x000fe20000000000 */
[----:B------:R-:W-:Y:S01]  /*0510*/  IMAD R8, R8, 0x4, R7 ;  /* 0x0000000408087824 */ /* 0x000fe200078e0207 */
[----:B------:R-:W-:Y:S01]  /*0520*/  @!UP0 UMOV UR6, 0x400 ;  /* 0x0000040000068882 */ /* 0x000fe20000000000 */
[----:B------:R-:W-:-:S04]  /*0530*/  @!UP0 UIADD3 UR4, -UR4, 0x100000, URZ ;  /* 0x0010000004048890 */ /* 0x000fc8000fffe13f */
[----:B------:R-:W-:Y:S02]  /*0540*/  @!UP0 USHF.L.U32 UR5, UR4, 0xb, URZ ;  /* 0x0000000b04058899 */ /* 0x000fe4000800063f */
[----:B------:R-:W-:Y:S01]  /*0550*/  @!UP0 USHF.L.U32 UR4, UR4, 0x1, URZ ;  /* 0x0000000104048899 */ /* 0x000fe2000800063f */
[----:B---3--:R-:W-:Y:S01]  /*0560*/  ISETP.EQ.U32.AND P2, PT, R13, 0x1, PT ;  /* 0x000000010d00780c */ /* 0x008fe20003f42070 */
[----:B------:R-:W3:Y:S01]  /*0570*/  F2I.U32.TRUNC.NTZ R12, R12 ;  /* 0x0000000c000c7305 */ /* 0x000ee2000020f000 */
[----:B------:R-:W-:Y:S01]  /*0580*/  LEA.HI R0, R8, R8, RZ, 0x1 ;  /* 0x0000000808007211 */ /* 0x000fe200078f08ff */
[----:B------:R-:W5:Y:S03]  /*0590*/  LDC R7, c[0x0][0x148] ;  /* 0x00005200ff077b82 */ /* 0x000f660000000800 */
[----:B------:R-:W-:Y:S01]  /*05a0*/  LOP3.LUT R11, R0, 0xfffffffe, RZ, 0xc0, !PT ;  /* 0xfffffffe000b7812 */ /* 0x000fe200078ec0ff */
[----:B0-----:R-:W-:Y:S01]  /*05b0*/  IMAD.MOV R15, RZ, RZ, -R9 ;  /* 0x000000ffff0f7224 */ /* 0x001fe200078e0a09 */
[----:B------:R-:W-:-:S03]  /*05c0*/  SHF.R.S32.HI R9, RZ, 0x1f, R2 ;  /* 0x0000001fff097819 */ /* 0x000fc60000011402 */
[----:B--2---:R-:W-:Y:S01]  /*05d0*/  IMAD R3, R10, R15, UR8 ;  /* 0x000000080a037e24 */ /* 0x004fe2000f8e020f */
[----:B------:R-:W-:Y:S01]  /*05e0*/  LEA.HI R9, R9, R2, RZ, 0x2 ;  /* 0x0000000209097211 */ /* 0x000fe200078f10ff */
[C---:B------:R-:W-:Y:S02]  /*05f0*/  IMAD.IADD R0, R8.reuse, 0x1, -R11 ;  /* 0x0000000108007824 */ /* 0x040fe400078e0a0b */
[----:B------:R-:W-:Y:S01]  /*0600*/  IMAD.SHL.U32 R11, R8, 0x4, RZ ;  /* 0x00000004080b7824 */ /* 0x000fe200078e00ff */
[----:B------:R-:W-:Y:S01]  /*0610*/  LOP3.LUT R9, R9, 0xfffffffc, RZ, 0xc0, !PT ;  /* 0xfffffffc09097812 */ /* 0x000fe200078ec0ff */
[----:B---3--:R-:W-:Y:S01]  /*0620*/  IMAD.MOV R21, RZ, RZ, -R12 ;  /* 0x000000ffff157224 */ /* 0x008fe200078e0a0c */
[----:B------:R-:W-:Y:S01]  /*0630*/  ISETP.NE.AND P4, PT, R0, R3, PT ;  /* 0x000000030000720c */ /* 0x000fe20003f85270 */
[----:B-1----:R-:W-:Y:S01]  /*0640*/  @!UP0 ULEA UR6, UR7, UR6, 0x18 ;  /* 0x0000000607068291 */ /* 0x002fe2000f8ec03f */
[----:B------:R-:W-:Y:S01]  /*0650*/  LOP3.LUT R152, R8, 0xc, R11, 0x78, !PT ;  /* 0x0000000c08987812 */ /* 0x000fe200078e780b */
[----:B------:R-:W-:Y:S01]  /*0660*/  IMAD.IADD R0, R2, 0x1, -R9 ;  /* 0x0000000102007824 */ /* 0x000fe200078e0a09 */
[----:B------:R-:W-:Y:S01]  /*0670*/  VOTEU.ALL UP0, P0 ;  /* 0x00000000003f7886 */ /* 0x000fe20000000000 */
[----:B------:R-:W-:Y:S01]  /*0680*/  LOP3.LUT P0, RZ, R6, 0x7, RZ, 0xc0, !PT ;  /* 0x0000000706ff7812 */ /* 0x000fe2000780c0ff */
[----:B------:R-:W-:-:S02]  /*0690*/  VIADD R6, R5, 0xffffffff ;  /* 0xffffffff05067836 */ /* 0x000fc40000000000 */
[----:B------:R-:W-:Y:S01]  /*06a0*/  ISETP.NE.AND P1, PT, R0, 0x3, PT ;  /* 0x000000030000780c */ /* 0x000fe20003f25270 */
[----:B-----5:R-:W-:Y:S01]  /*06b0*/  IMAD R9, R7, R21, R4 ;  /* 0x0000001507097224 */ /* 0x020fe200078e0204 */
[----:B------:R-:W-:Y:S02]  /*06c0*/  ISETP.LT.U32.AND P0, PT, R152, 0x4, !P0 ;  /* 0x000000049800780c */ /* 0x000fe40004701070 */
[----:B------:R-:W-:Y:S01]  /*06d0*/  ISETP.EQ.OR P1, PT, R0, RZ, !P1 ;  /* 0x000000ff0000720c */ /* 0x000fe20004f22670 */
[----:B------:R-:W0:Y:S02]  /*06e0*/  FENCE.VIEW.ASYNC.S ;  /* 0x00000000000073c6 */ /* 0x000e240000000000 */
[----:B0-----:R0:W1:Y:S01]  /*06f0*/  @!UP0 SYNCS.EXCH.64 URZ, [UR6+0x50], UR4 ;  /* 0x00005004063f85b2 */ /* 0x0010620008000100 */
[----:B------:R-:W-:Y:S02]  /*0700*/  @P4 LEA.HI R2, R152, R152, RZ, 0x1 ;  /* 0x0000009898024211 */ /* 0x000fe400078f08ff */
[----:B------:R-:W-:-:S02]  /*0710*/  ISETP.EQ.AND P1, PT, R5, RZ, P1 ;  /* 0x000000ff0500720c */ /* 0x000fc40000f22270 */
[----:B------:R-:W-:Y:S02]  /*0720*/  @P4 SHF.R.S32.HI R2, RZ, 0x1, R2 ;  /* 0x00000001ff024819 */ /* 0x000fe40000011402 */
[----:B------:R-:W-:Y:S02]  /*0730*/  ISETP.GE.U32.AND P6, PT, R6, 0x2, PT ;  /* 0x000000020600780c */ /* 0x000fe40003fc6070 */
[----:B------:R-:W-:Y:S02]  /*0740*/  @P4 ISETP.NE.AND P5, PT, R2, R9, PT ;  /* 0x000000090200420c */ /* 0x000fe40003fa5270 */
[----:B------:R-:W-:Y:S02]  /*0750*/  SEL R2, RZ, 0x1, !P0 ;  /* 0x00000001ff027807 */ /* 0x000fe40004000000 */
[----:B------:R-:W-:Y:S02]  /*0760*/  @P4 SEL R23, RZ, 0x1, P5 ;  /* 0x00000001ff174807 */ /* 0x000fe40002800000 */
[----:B------:R-:W-:Y:S01]  /*0770*/  SEL R19, RZ, 0x1, !P1 ;  /* 0x00000001ff137807 */ /* 0x000fe20004800000 */
[----:B------:R0:W2:Y:S01]  /*0780*/  @!UP1 SYNCS.EXCH.64 URZ, [UR6+0x58], UR4 ;  /* 0x00005804063f95b2 */ /* 0x0000a20008000100 */
[----:B------:R-:W-:Y:S01]  /*0790*/  LOP3.LUT R23, R23, R2, RZ, 0xc0, !PT ;  /* 0x0000000217177212 */ /* 0x000fe200078ec0ff */
[----:B------:R-:W-:Y:S01]  /*07a0*/  NOP ;  /* 0x0000000000007918 */ /* 0x000fe20000000000 */
[----:B------:R-:W-:Y:S01]  /*07b0*/  SEL R19, R19, 0x2, P6 ;  /* 0x0000000213137807 */ /* 0x000fe20003000000 */
[----:B------:R-:W-:Y:S06]  /*07c0*/  @!P2 BRA `(.L_x_3) ;  /* 0x000000000008a947 */ /* 0x000fec0003800000 */
[----:B-12-4-:R-:W-:Y:S01]  /*07d0*/  UCGABAR_ARV ;  /* 0x00000000000079c7 */ /* 0x016fe20008000000 */
[----:B------:R-:W-:Y:S05]  /*07e0*/  BRA `(.L_x_4) ;  /* 0x0000000000047947 */ /* 0x000fea0003800000 */
.L_x_3:
[----:B-12-4-:R-:W-:Y:S01]  /*07f0*/  NOP ;  /* 0x0000000000007918 */ /* 0x016fe20000000000 */
.L_x_4:
[----:B------:R-:W1:Y:S01]  /*0800*/  LDC R2, c[0x0][0x65c] ;  /* 0x00019700ff027b82 */ /* 0x000e620000000800 */
[----:B------:R-:W-:Y:S02]  /*0810*/  IMAD.U32 R8, RZ, RZ, UR8 ;  /* 0x00000008ff087e24 */ /* 0x000fe4000f8e00ff */
[----:B------:R-:W-:Y:S01]  /*0820*/  IMAD.MOV.U32 R9, RZ, RZ, RZ ;  /* 0x000000ffff097224 */ /* 0x000fe200078e00ff */
[----:B-1----:R-:W-:-:S04]  /*0830*/  ISETP.NE.AND P1, PT, R2, 0x1, PT ;  /* 0x000000010200780c */ /* 0x002fc80003f25270 */
[----:B------:R-:W-:-:S09]  /*0840*/  P2R R5, PR, RZ, 0x2 ;  /* 0x00000002ff057803 */ /* 0x000fd20000000000 */
[----:B------:R-:W1:Y:S01]  /*0850*/  @P1 LDC R17, c[0x0][0x10] ;  /* 0x00000400ff111b82 */ /* 0x000e620000000800 */
[----:B------:R-:W-:Y:S02]  /*0860*/  @P1 IMAD.MOV.U32 R5, RZ, RZ, RZ ;  /* 0x000000ffff051224 */ /* 0x000fe400078e00ff */
[----:B------:R-:W-:-:S05]  /*0870*/  @P1 IMAD.MOV.U32 R13, RZ, RZ, RZ ;  /* 0x000000ffff0d1224 */ /* 0x000fca00078e00ff */
[----:B------:R-:W2:Y:S01]  /*0880*/  @!P1 LDC R11, c[0x0][0xc] ;  /* 0x00000300ff0b9b82 */ /* 0x000ea20000000800 */
[----:B-1----:R-:W-:-:S04]  /*0890*/  @P1 IMAD.WIDE.U32 R16, R17, UR8, R4 ;  /* 0x0000000811101c25 */ /* 0x002fc8000f8e0004 */
[----:B------:R-:W-:Y:S02]  /*08a0*/  @P1 IMAD.IADD R17, R17, 0x1, R13 ;  /* 0x0000000111111824 */ /* 0x000fe400078e020d */
[----:B--2---:R-:W-:-:S04]  /*08b0*/  @!P1 IMAD.WIDE.U32 R8, R4, R11, R8 ;  /* 0x0000000b04089225 */ /* 0x004fc800078e0008 */
[----:B------:R-:W-:Y:S02]  /*08c0*/  @!P1 IMAD.MOV.U32 R16, RZ, RZ, R8 ;  /* 0x000000ffff109224 */ /* 0x000fe400078e0008 */
[----:B------:R-:W-:Y:S01]  /*08d0*/  @!P1 IMAD.MOV.U32 R17, RZ, RZ, R9 ;  /* 0x000000ffff119224 */ /* 0x000fe200078e0009 */
[----:B------:R-:W-:Y:S06]  /*08e0*/  @!P2 BRA `(.L_x_5) ;  /* 0x00000000000ca947 */ /* 0x000fec0003800000 */
[----:B------:R-:W-:Y:S01]  /*08f0*/  UCGABAR_WAIT ;  /* 0x0000000000007dc7 */ /* 0x000fe20008000000 */
[----:B------:R-:W-:Y:S01]  /*0900*/  CCTL.IVALL ;  /* 0x00000000ff00798f */ /* 0x000fe20002000000 */
[----:B------:R-:W-:Y:S05]  /*0910*/  BRA `(.L_x_6) ;  /* 0x0000000000047947 */ /* 0x000fea0003800000 */
.L_x_5:
[----:B------:R-:W-:Y:S06]  /*0920*/  BAR.SYNC.DEFER_BLOCKING 0x0 ;  /* 0x0000000000007b1d */ /* 0x000fec0000010000 */
.L_x_6:
[----:B------:R-:W-:Y:S05]  /*0930*/  @!P3 BRA `(.L_x_7) ;  /* 0x0000007c0090b947 */ /* 0x000fea0003800000 */
[----:B------:R-:W-:-:S13]  /*0940*/  ISETP.GT.U32.AND P0, PT, R6, 0x1, PT ;  /* 0x000000010600780c */ /* 0x000fda0003f04070 */
[----:B0-----:R-:W-:Y:S05]  /*0950*/  @P0 EXIT ;  /* 0x000000000000094d */ /* 0x001fea0003800000 */
[----:B------:R-:W-:Y:S01]  /*0960*/  ULDC.64 UR4, c[0x0][0x650] ;  /* 0x0001940000047ab9 */ /* 0x000fe20000000a00 */
[----:B------:R-:W-:Y:S01]  /*0970*/  PRMT R0, RZ, 0x7610, R0 ;  /* 0x00007610ff007816 */ /* 0x000fe20000000000 */
[----:B------:R-:W-:Y:S01]  /*0980*/  IMAD.MOV.U32 R154, RZ, RZ, -0x1 ;  /* 0xffffffffff9a7424 */ /* 0x000fe200078e00ff */
[----:B------:R-:W-:Y:S01]  /*0990*/  ISETP.GE.U32.AND P0, PT, R16, UR4, PT ;  /* 0x0000000410007c0c */ /* 0x000fe2000bf06070 */
[----:B------:R-:W-:Y:S02]  /*09a0*/  IMAD.MOV.U32 R153, RZ, RZ, -0x1 ;  /* 0xffffffffff997424 */ /* 0x000fe400078e00ff */
[----:B------:R-:W-:Y:S01]  /*09b0*/  IMAD.MOV.U32 R22, RZ, RZ, -0x1 ;  /* 0xffffffffff167424 */ /* 0x000fe200078e00ff */
[----:B------:R-:W-:-:S13]  /*09c0*/  ISETP.GE.U32.AND.EX P0, PT, R17, UR5, PT, P0 ;  /* 0x0000000511007c0c */ /* 0x000fda000bf06100 */
[----:B------:R-:W-:Y:S05]  /*09d0*/  @P0 BRA `(.L_x_8) ;  /* 0x00000004002c0947 */ /* 0x000fea0003800000 */
[----:B------:R-:W0:Y:S01]  /*09e0*/  LDC.64 R24, c[0x0][0x628] ;  /* 0x00018a00ff187b82 */ /* 0x000e220000000a00 */
[----:B------:R-:W-:Y:S02]  /*09f0*/  IMAD.MOV.U32 R8, RZ, RZ, R16 ;  /* 0x000000ffff087224 */ /* 0x000fe400078e0010 */
[----:B------:R-:W-:-:S05]  /*0a00*/  IMAD.MOV.U32 R9, RZ, RZ, R17 ;  /* 0x000000ffff097224 */ /* 0x000fca00078e0011 */
[----:B------:R-:W1:Y:S08]  /*0a10*/  LDC R0, c[0x0][0x630] ;  /* 0x00018c00ff007b82 */ /* 0x000e700000000800 */
[----:B------:R-:W2:Y:S01]  /*0a20*/  LDC.64 R26, c[0x0][0x620] ;  /* 0x00018800ff1a7b82 */ /* 0x000ea20000000a00 */
[----:B0-----:R-:W-:-:S04]  /*0a30*/  ISETP.NE.U32.AND P0, PT, R24, RZ, PT ;  /* 0x000000ff1800720c */ /* 0x001fc80003f05070 */
[----:B------:R-:W-:-:S13]  /*0a40*/  ISETP.NE.AND.EX P0, PT, R25, RZ, PT, P0 ;  /* 0x000000ff1900720c */ /* 0x000fda0003f05300 */
[----:B-12---:R-:W-:Y:S05]  /*0a50*/  @!P0 BRA `(.L_x_9) ;  /* 0x0000000000288947 */ /* 0x006fea0003800000 */
[----:B------:R-:W0:Y:S02]  /*0a60*/  LDC R13, c[0x0][0x634] ;  /* 0x00018d00ff0d7b82 */ /* 0x000e240000000800 */
[----:B0-----:R-:W-:-:S05]  /*0a70*/  IADD3 R13, P0, R16, R13, RZ ;  /* 0x0000000d100d7210 */ /* 0x001fca0007f1e0ff */
[----:B------:R-:W-:-:S04]  /*0a80*/  IMAD.X R15, RZ, RZ, R17, P0 ;  /* 0x000000ffff0f7224 */ /* 0x000fc800000e0611 */
[----:B------:R-:W-:-:S04]  /*0a90*/  IMAD.WIDE.U32 R8, R15, R24, RZ ;  /* 0x000000180f087225 */ /* 0x000fc800078e00ff */
[----:B------:R-:W-:-:S04]  /*0aa0*/  IMAD.WIDE.U32 R10, P0, R13, R25, R8 ;  /* 0x000000190d0a7225 */ /* 0x000fc80007800008 */
[----:B------:R-:W-:-:S04]  /*0ab0*/  IMAD.WIDE.U32 R8, R13, R24, RZ ;  /* 0x000000180d087225 */ /* 0x000fc800078e00ff */
[----:B------:R-:W-:Y:S01]  /*0ac0*/  IMAD.X R13, RZ, RZ, RZ, P0 ;  /* 0x000000ffff0d7224 */ /* 0x000fe200000e06ff */
[----:B------:R-:W-:Y:S01]  /*0ad0*/  IADD3 RZ, P0, R9, R10, RZ ;  /* 0x0000000a09ff7210 */ /* 0x000fe20007f1e0ff */
[----:B------:R-:W-:-:S04]  /*0ae0*/  IMAD.MOV.U32 R12, RZ, RZ, R11 ;  /* 0x000000ffff0c7224 */ /* 0x000fc800078e000b */
[----:B------:R-:W-:-:S08]  /*0af0*/  IMAD.WIDE.U32.X R8, R15, R25, R12, P0 ;  /* 0x000000190f087225 */ /* 0x000fd000000e040c */
.L_x_9:
[----:B------:R-:W0:Y:S01]  /*0b00*/  LDC.64 R24, c[0x0][0x640] ;  /* 0x00019000ff187b82 */ /* 0x000e220000000a00 */
[-CC-:B------:R-:W-:Y:S01]  /*0b10*/  SHF.R.U64 R28, R8, R0.reuse, R9.reuse ;  /* 0x00000000081c7219 */ /* 0x180fe20000001209 */
[----:B------:R-:W-:Y:S01]  /*0b20*/  IMAD R30, R7, R21, R4 ;  /* 0x00000015071e7224 */ /* 0x000fe200078e0204 */
[----:B------:R-:W-:Y:S01]  /*0b30*/  SHF.R.U32.HI R0, RZ, R0, R9 ;  /* 0x00000000ff007219 */ /* 0x000fe20000011609 */
[----:B------:R-:W-:Y:S01]  /*0b40*/  IMAD.MOV.U32 R21, RZ, RZ, 0x1 ;  /* 0x00000001ff157424 */ /* 0x000fe200078e00ff */
[----:B------:R-:W-:-:S03]  /*0b50*/  IADD3 R5, P0, RZ, -R28, RZ ;  /* 0x8000001cff057210 */ /* 0x000fc60007f1e0ff */
[----:B------:R-:W1:Y:S02]  /*0b60*/  LDC R6, c[0x0][0x618] ;  /* 0x00018600ff067b82 */ /* 0x000e640000000800 */
[----:B------:R-:W-:-:S04]  /*0b70*/  IMAD.X R9, RZ, RZ, ~R0, P0 ;  /* 0x000000ffff097224 */ /* 0x000fc800000e0e00 */
[-C--:B------:R-:W-:Y:S02]  /*0b80*/  IMAD R0, R9, R26.reuse, RZ ;  /* 0x0000001a09007224 */ /* 0x080fe400078e02ff */
[----:B------:R-:W2:Y:S01]  /*0b90*/  LDC R11, c[0x0][0x608] ;  /* 0x00018200ff0b7b82 */ /* 0x000ea20000000800 */
[----:B------:R-:W-:-:S04]  /*0ba0*/  IMAD.WIDE.U32 R8, R5, R26, R16 ;  /* 0x0000001a05087225 */ /* 0x000fc800078e0010 */
[----:B------:R-:W-:-:S03]  /*0bb0*/  IMAD R5, R5, R27, R0 ;  /* 0x0000001b05057224 */ /* 0x000fc600078e0200 */
[----:B------:R-:W3:Y:S01]  /*0bc0*/  LDC R12, c[0x0][0x658] ;  /* 0x00019600ff0c7b82 */ /* 0x000ee20000000800 */
[----:B0-----:R-:W-:Y:S01]  /*0bd0*/  ISETP.NE.U32.AND P0, PT, R24, RZ, PT ;  /* 0x000000ff1800720c */ /* 0x001fe20003f05070 */
[----:B------:R-:W-:Y:S02]  /*0be0*/  IMAD.IADD R5, R9, 0x1, R5 ;  /* 0x0000000109057824 */ /* 0x000fe400078e0205 */
[----:B------:R-:W-:Y:S01]  /*0bf0*/  IMAD.MOV.U32 R9, RZ, RZ, -0x1 ;  /* 0xffffffffff097424 */ /* 0x000fe200078e00ff */
[----:B------:R-:W-:-:S03]  /*0c00*/  ISETP.NE.AND.EX P0, PT, R25, RZ, PT, P0 ;  /* 0x000000ff1900720c */ /* 0x000fc60003f05300 */
[----:B------:R-:W0:Y:S01]  /*0c10*/  LDC R15, c[0x0][0x600] ;  /* 0x00018000ff0f7b82 */ /* 0x000e220000000800 */
[-CC-:B-1----:R-:W-:Y:S02]  /*0c20*/  SHF.R.U64 R13, R8, R6.reuse, R5.reuse ;  /* 0x00000006080d7219 */ /* 0x182fe40000001205 */
[----:B------:R-:W-:-:S05]  /*0c30*/  SHF.R.U32.HI R0, RZ, R6, R5 ;  /* 0x00000006ff007219 */ /* 0x000fca0000011605 */
[----:B------:R-:W1:Y:S01]  /*0c40*/  LDC R14, c[0x0][0x648] ;  /* 0x00019200ff0e7b82 */ /* 0x000e620000000800 */
[-CC-:B--2---:R-:W-:Y:S02]  /*0c50*/  SHF.R.U64 R27, R13, R11.reuse, R0.reuse ;  /* 0x0000000b0d1b7219 */ /* 0x184fe40000001200 */
[----:B------:R-:W-:-:S05]  /*0c60*/  SHF.R.U32.HI R5, RZ, R11, R0 ;  /* 0x0000000bff057219 */ /* 0x000fca0000011600 */
[----:B------:R-:W2:Y:S01]  /*0c70*/  LDC R20, c[0x0][0x638] ;  /* 0x00018e00ff147b82 */ /* 0x000ea20000000800 */
[-CC-:B---3--:R-:W-:Y:S02]  /*0c80*/  SHF.R.U64 R26, R27, R12.reuse, R5.reuse ;  /* 0x0000000c1b1a7219 */ /* 0x188fe40000001205 */
[-C--:B------:R-:W-:Y:S02]  /*0c90*/  SHF.L.U32 R0, R9, R12.reuse, RZ ;  /* 0x0000000c09007219 */ /* 0x080fe400000006ff */
[----:B------:R-:W-:Y:S01]  /*0ca0*/  SHF.R.U32.HI R5, RZ, R12, R5 ;  /* 0x0000000cff057219 */ /* 0x000fe20000011605 */
[----:B------:R-:W-:Y:S01]  /*0cb0*/  IMAD.MOV.U32 R4, RZ, RZ, R26 ;  /* 0x000000ffff047224 */ /* 0x000fe200078e001a */
[----:B------:R-:W-:Y:S01]  /*0cc0*/  LOP3.LUT R10, RZ, R0, RZ, 0x33, !PT ;  /* 0x00000000ff0a7212 */ /* 0x000fe200078e33ff */
[----:B------:R-:W3:Y:S01]  /*0cd0*/  LDC R22, c[0x0][0x610] ;  /* 0x00018400ff167b82 */ /* 0x000ee20000000800 */
[----:B------:R-:W-:Y:S05]  /*0ce0*/  @!P0 BRA `(.L_x_10) ;  /* 0x0000000000288947 */ /* 0x000fea0003800000 */
[----:B------:R-:W4:Y:S02]  /*0cf0*/  LDC R9, c[0x0][0x64c] ;  /* 0x00019300ff097b82 */ /* 0x000f240000000800 */
[----:B----4-:R-:W-:-:S05]  /*0d00*/  IADD3 R9, P0, R26, R9, RZ ;  /* 0x000000091a097210 */ /* 0x010fca0007f1e0ff */
        /* <DEDUP_REMOVED lines=8> */
.L_x_10:
[----:B-1----:R-:W-:Y:S01]  /*0d90*/  SHF.R.U64 R4, R4, R14, R5 ;  /* 0x0000000e04047219 */ /* 0x002fe20000001205 */
[----:B0-----:R-:W-:Y:S01]  /*0da0*/  VIADD R6, R15, 0xffffffff ;  /* 0xffffffff0f067836 */ /* 0x001fe20000000000 */
[----:B------:R-:W-:Y:S02]  /*0db0*/  SHF.L.U32 R0, R21, R12, RZ ;  /* 0x0000000c15007219 */ /* 0x000fe400000006ff */
[----:B------:R-:W-:Y:S01]  /*0dc0*/  LOP3.LUT R5, R27, R10, RZ, 0xc0, !PT ;  /* 0x0000000a1b057212 */ /* 0x000fe200078ec0ff */
[----:B------:R-:W-:Y:S01]  /*0dd0*/  IMAD.MOV R7, RZ, RZ, -R4 ;  /* 0x000000ffff077224 */ /* 0x000fe200078e0a04 */
[----:B------:R-:W-:Y:S02]  /*0de0*/  SEL R3, R3, R30, !P1 ;  /* 0x0000001e03037207 */ /* 0x000fe40004800000 */
[----:B------:R-:W-:Y:S01]  /*0df0*/  LOP3.LUT R6, R13, R6, RZ, 0xc0, !PT ;  /* 0x000000060d067212 */ /* 0x000fe200078ec0ff */
[----:B------:R-:W-:Y:S02]  /*0e00*/  IMAD R4, R0, R4, R5 ;  /* 0x0000000400047224 */ /* 0x000fe400078e0205 */
[----:B--2---:R-:W-:-:S02]  /*0e10*/  IMAD R0, R7, R20, R26 ;  /* 0x0000001407007224 */ /* 0x004fc400078e021a */
[----:B---3--:R-:W-:Y:S02]  /*0e20*/  IMAD R3, R4, R22, R3 ;  /* 0x0000001604037224 */ /* 0x008fe400078e0203 */
[----:B------:R-:W-:Y:S02]  /*0e30*/  IMAD R154, R0, R15, R6 ;  /* 0x0000000f009a7224 */ /* 0x000fe400078e0206 */
[----:B------:R-:W-:Y:S02]  /*0e40*/  IMAD.MOV.U32 R4, RZ, RZ, 0x1 ;  /* 0x00000001ff047424 */ /* 0x000fe400078e00ff */
[----:B------:R-:W-:Y:S01]  /*0e50*/  IMAD.MOV.U32 R22, RZ, RZ, R28 ;  /* 0x000000ffff167224 */ /* 0x000fe200078e001c */
[----:B------:R-:W-:Y:S02]  /*0e60*/  SEL R153, R154, R3, !P1 ;  /* 0x000000039a997207 */ /* 0x000fe40004800000 */
[----:B------:R-:W-:Y:S02]  /*0e70*/  PRMT R0, R4, 0x7610, R0 ;  /* 0x0000761004007816 */ /* 0x000fe40000000000 */
[----:B------:R-:W-:-:S07]  /*0e80*/  SEL R154, R3, R154, !P1 ;  /* 0x0000009a039a7207 */ /* 0x000fce0004800000 */
.L_x_8:
[----:B------:R-:W-:-:S08]  /*0e90*/  NOP ;  /* 0x0000000000007918 */ /* 0x000fd00000000000 */
[----:B------:R-:W0:Y:S02]  /*0ea0*/  USETMAXREG.TRY_ALLOC.CTAPOOL UP0, 0xe8 ;  /* 0x000000e8000079c8 */ /* 0x000e240008000600 */
[----:B0-----:R-:W-:-:S13]  /*0eb0*/  PLOP3.LUT P0, PT, PT, PT, UP0, 0x80, 0x0 ;  /* 0x000000000000781c */ /* 0x001fda0003f0f008 */
[----:B------:R-:W-:Y:S05]  /*0ec0*/  @!P0 BRA `(.L_x_8) ;  /* 0xfffffffc00f08947 */ /* 0x000fea000383ffff */
[----:B------:R-:W-:Y:S01]  /*0ed0*/  ULDC.64 UR4, c[0x0][0x598] ;  /* 0x0001660000047ab9 */ /* 0x000fe20000000a00 */
[----:B------:R-:W-:Y:S01]  /*0ee0*/  ULDC.64 UR36, c[0x0][0x208] ;  /* 0x0000820000247ab9 */ /* 0x000fe20000000a00 */
[----:B------:R-:W-:-:S04]  /*0ef0*/  ISETP.NE.U32.AND P0, PT, RZ, UR4, PT ;  /* 0x00000004ff007c0c */ /* 0x000fc8000bf05070 */
[----:B------:R-:W-:-:S13]  /*0f00*/  ISETP.NE.AND.EX P0, PT, RZ, UR5, PT, P0 ;  /* 0x00000005ff007c0c */ /* 0x000fda000bf05300 */
[----:B------:R-:W-:Y:S05]  /*0f10*/  @!P0 BRA `(.L_x_11) ;  /* 0x00000000001c8947 */ /* 0x000fea0003800000 */
[----:B------:R-:W0:Y:S02]  /*0f20*/  LDC.64 R4, c[0x0][0x598] ;  /* 0x00016600ff047b82 */ /* 0x000e240000000a00 */
[----:B0-----:R-:W2:Y:S02]  /*0f30*/  LDG.E.64 R4, desc[UR36][R4.64] ;  /* 0x0000002404047981 */ /* 0x001ea4000c1e1b00 */
[----:B--2---:R-:W-:-:S04]  /*0f40*/  ISETP.NE.U32.AND P0, PT, R4, RZ, PT ;  /* 0x000000ff0400720c */ /* 0x004fc80003f05070 */
[----:B------:R-:W-:-:S13]  /*0f50*/  ISETP.NE.AND.EX P0, PT, R5, RZ, PT, P0 ;  /* 0x000000ff0500720c */ /* 0x000fda0003f05300 */
[----:B------:R-:W-:Y:S05]  /*0f60*/  @!P0 BRA `(.L_x_11) ;  /* 0x0000000000088947 */ /* 0x000fea0003800000 */
[----:B------:R0:W5:Y:S01]  /*0f70*/  LD.E R155, desc[UR36][R4.64] ;  /* 0x00000024049b7980 */ /* 0x000162000c101900 */
[----:B------:R-:W-:Y:S05]  /*0f80*/  BRA `(.L_x_12) ;  /* 0x0000000000247947 */ /* 0x000fea0003800000 */
.L_x_11:
[----:B------:R-:W-:Y:S02]  /*0f90*/  ULDC.64 UR4, c[0x0][0x588] ;  /* 0x0001620000047ab9 */ /* 0x000fe40000000a00 */
[----:B------:R-:W-:-:S04]  /*0fa0*/  ISETP.NE.U32.AND P0, PT, RZ, UR4, PT ;  /* 0x00000004ff007c0c */ /* 0x000fc8000bf05070 */
[----:B------:R-:W-:-:S13]  /*0fb0*/  ISETP.NE.AND.EX P0, PT, RZ, UR5, PT, P0 ;  /* 0x00000005ff007c0c */ /* 0x000fda000bf05300 */
[----:B------:R-:W-:Y:S05]  /*0fc0*/  @!P0 BRA `(.L_x_13) ;  /* 0x00000000000c8947 */ /* 0x000fea0003800000 */
[----:B------:R-:W0:Y:S02]  /*0fd0*/  LDC.64 R4, c[0x0][0x588] ;  /* 0x00016200ff047b82 */ /* 0x000e240000000a00 */
[----:B0-----:R1:W5:Y:S01]  /*0fe0*/  LDG.E R155, desc[UR36][R4.64] ;  /* 0x00000024049b7981 */ /* 0x001362000c1e1900 */
[----:B------:R-:W-:Y:S05]  /*0ff0*/  BRA `(.L_x_12) ;  /* 0x0000000000087947 */ /* 0x000fea0003800000 */
.L_x_13:
[----:B------:R-:W-:Y:S02]  /*1000*/  ULDC UR4, c[0x0][0x580] ;  /* 0x0001600000047ab9 */ /* 0x000fe40000000800 */
[----:B------:R-:W-:-:S07]  /*1010*/  IMAD.U32 R155, RZ, RZ, UR4 ;  /* 0x00000004ff9b7e24 */ /* 0x000fce000f8e00ff */
.L_x_12:
[----:B------:R-:W-:Y:S02]  /*1020*/  ULDC.64 UR4, c[0x0][0x5a0] ;  /* 0x0001680000047ab9 */ /* 0x000fe40000000a00 */
[----:B------:R-:W-:-:S04]  /*1030*/  ISETP.NE.U32.AND P0, PT, RZ, UR4, PT ;  /* 0x00000004ff007c0c */ /* 0x000fc8000bf05070 */
[----:B------:R-:W-:-:S13]  /*1040*/  ISETP.NE.AND.EX P0, PT, RZ, UR5, PT, P0 ;  /* 0x00000005ff007c0c */ /* 0x000fda000bf05300 */
[----:B------:R-:W-:Y:S05]  /*1050*/  @!P0 BRA `(.L_x_14) ;  /* 0x00000000001c8947 */ /* 0x000fea0003800000 */
[----:B01----:R-:W0:Y:S02]  /*1060*/  LDC.64 R4, c[0x0][0x5a0] ;  /* 0x00016800ff047b82 */ /* 0x003e240000000a00 */
[----:B0-----:R-:W2:Y:S02]  /*1070*/  LDG.E.64 R4, desc[UR36][R4.64] ;  /* 0x0000002404047981 */ /* 0x001ea4000c1e1b00 */
[----:B--2---:R-:W-:-:S04]  /*1080*/  ISETP.NE.U32.AND P0, PT, R4, RZ, PT ;  /* 0x000000ff0400720c */ /* 0x004fc80003f05070 */
[----:B------:R-:W-:-:S13]  /*1090*/  ISETP.NE.AND.EX P0, PT, R5, RZ, PT, P0 ;  /* 0x000000ff0500720c */ /* 0x000fda0003f05300 */
[----:B------:R-:W-:Y:S05]  /*10a0*/  @!P0 BRA `(.L_x_14) ;  /* 0x0000000000088947 */ /* 0x000fea0003800000 */
[----:B------:R0:W5:Y:S01]  /*10b0*/  LD.E R156, desc[UR36][R4.64] ;  /* 0x00000024049c7980 */ /* 0x000162000c101900 */
[----:B------:R-:W-:Y:S05]  /*10c0*/  BRA `(.L_x_15) ;  /* 0x0000000000247947 */ /* 0x000fea0003800000 */
.L_x_14:
[----:B------:R-:W-:Y:S02]  /*10d0*/  ULDC.64 UR4, c[0x0][0x590] ;  /* 0x0001640000047ab9 */ /* 0x000fe40000000a00 */
[----:B------:R-:W-:-:S04]  /*10e0*/  ISETP.NE.U32.AND P0, PT, RZ, UR4, PT ;  /* 0x00000004ff007c0c */ /* 0x000fc8000bf05070 */
[----:B------:R-:W-:-:S13]  /*10f0*/  ISETP.NE.AND.EX P0, PT, RZ, UR5, PT, P0 ;  /* 0x00000005ff007c0c */ /* 0x000fda000bf05300 */
[----:B------:R-:W-:Y:S05]  /*1100*/  @!P0 BRA `(.L_x_16) ;  /* 0x00000000000c8947 */ /* 0x000fea0003800000 */
[----:B------:R-:W2:Y:S02]  /*1110*/  LDC.64 R156, c[0x0][0x590] ;  /* 0x00016400ff9c7b82 */ /* 0x000ea40000000a00 */
[----:B--2---:R2:W5:Y:S01]  /*1120*/  LDG.E R156, desc[UR36][R156.64] ;  /* 0x000000249c9c7981 */ /* 0x004562000c1e1900 */
[----:B------:R-:W-:Y:S05]  /*1130*/  BRA `(.L_x_15) ;  /* 0x0000000000087947 */ /* 0x000fea0003800000 */
.L_x_16:
[----:B------:R-:W-:Y:S02]  /*1140*/  ULDC UR4, c[0x0][0x584] ;  /* 0x0001610000047ab9 */ /* 0x000fe40000000800 */
[----:B------:R-:W-:-:S07]  /*1150*/  IMAD.U32 R156, RZ, RZ, UR4 ;  /* 0x00000004ff9c7e24 */ /* 0x000fce000f8e00ff */
.L_x_15:
[----:B------:R-:W-:-:S13]  /*1160*/  LOP3.LUT P0, RZ, R0, 0xff, RZ, 0xc0, !PT ;  /* 0x000000ff00ff7812 */ /* 0x000fda000780c0ff */
[----:B------:R-:W-:Y:S05]  /*1170*/  @!P0 EXIT ;  /* 0x000000000000894d */ /* 0x000fea0003800000 */
[----:B------:R-:W-:Y:S01]  /*1180*/  ULDC UR4, c[0x0][0x28c] ;  /* 0x0000a30000047ab9 */ /* 0x000fe20000000800 */
[----:B------:R-:W-:Y:S01]  /*1190*/  UMOV UR38, URZ ;  /* 0x0000003f00267c82 */ /* 0x000fe20008000000 */
[----:B------:R-:W-:Y:S01]  /*11a0*/  UIADD3 UR4, UR4, 0x3f, URZ ;  /* 0x0000003f04047890 */ /* 0x000fe2000fffe03f */
[----:B------:R-:W-:-:S03]  /*11b0*/  UMOV UR39, URZ ;  /* 0x0000003f00277c82 */ /* 0x000fc60008000000 */
[----:B------:R-:W-:-:S04]  /*11c0*/  USHF.R.S32.HI UR5, URZ, 0x1f, UR4 ;  /* 0x0000001f3f057899 */ /* 0x000fc80008011404 */
[----:B------:R-:W-:-:S04]  /*11d0*/  ULEA.HI UR5, UR5, UR4, URZ, 0x6 ;  /* 0x0000000405057291 */ /* 0x000fc8000f8f303f */
[----:B------:R-:W-:-:S12]  /*11e0*/  USHF.R.S32.HI UR40, URZ, 0x6, UR5 ;  /* 0x000000063f287899 */ /* 0x000fd80008011405 */
.L_x_294:
[----:B------:R-:W-:Y:S01]  /*11f0*/  LOP3.LUT R0, R18, 0x80, RZ, 0xc0, !PT ;  /* 0x0000008012007812 */ /* 0x000fe200078ec0ff */
[----:B---3--:R-:W3:Y:S01]  /*1200*/  S2UR UR7, SR_CgaCtaId ;  /* 0x00000000000779c3 */ /* 0x008ee20000008800 */
[----:B------:R-:W-:Y:S02]  /*1210*/  UMOV UR6, 0x400 ;  /* 0x0000040000067882 */ /* 0x000fe40000000000 */
[----:B------:R-:W-:-:S06]  /*1220*/  SHF.R.U32.HI R0, RZ, 0x7, R0 ;  /* 0x00000007ff007819 */ /* 0x000fcc0000011600 */
[----:B----4-:R-:W4:Y:S01]  /*1230*/  SHFL.IDX PT, R0, R0, RZ, 0x1f ;  /* 0x00001fff00007589 */ /* 0x010f2200000e0000 */
[----:B---3--:R-:W-:Y:S01]  /*1240*/  ULEA UR6, UR7, UR6, 0x18 ;  /* 0x0000000607067291 */ /* 0x008fe2000f8ec03f */
[----:B----4-:R-:W-:-:S13]  /*1250*/  R2UR UR4, R0 ;  /* 0x00000000000472ca */ /* 0x010fda00000e0000 */
[----:B------:R-:W-:-:S04]  /*1260*/  ULEA.HI UR5, UR4, UR4, URZ, 0x1 ;  /* 0x0000000404057291 */ /* 0x000fc8000f8f083f */
[----:B------:R-:W-:-:S04]  /*1270*/  ULOP3.LUT UR5, UR5, 0xffffe, URZ, 0xc0, !UPT ;  /* 0x000ffffe05057892 */ /* 0x000fc8000f8ec03f */
[----:B------:R-:W-:-:S03]  /*1280*/  UIADD3 UR5, UR4, -UR5, URZ ;  /* 0x8000000504057290 */ /* 0x000fc6000fffe03f */
[----:B------:R-:W-:Y:S01]  /*1290*/  ULDC UR4, c[0x0][0x28c] ;  /* 0x0000a30000047ab9 */ /* 0x000fe20000000800 */
[----:B------:R-:W-:Y:S01]  /*12a0*/  ULEA UR5, UR5, UR6, 0xc ;  /* 0x0000000605057291 */ /* 0x000fe2000f8e603f */
[----:B------:R-:W-:-:S03]  /*12b0*/  ISETP.LT.AND P0, PT, RZ, UR4, PT ;  /* 0x00000004ff007c0c */ /* 0x000fc6000bf01270 */
[----:B------:R-:W-:-:S04]  /*12c0*/  UIADD3 UR5, UR5, 0x100, URZ ;  /* 0x0000010005057890 */ /* 0x000fc8000fffe03f */
[----:B------:R-:W-:-:S04]  /*12d0*/  USHF.R.U32.HI UR5, URZ, 0x4, UR5 ;  /* 0x000000043f057899 */ /* 0x000fc80008011605 */
[----:B------:R-:W-:Y:S02]  /*12e0*/  ULOP3.LUT UR41, UR5, 0x3fff, URZ, 0xc0, !UPT ;  /* 0x00003fff05297892 */ /* 0x000fe4000f8ec03f */
[----:B------:R-:W-:Y:S10]  /*12f0*/  @P0 BRA `(.L_x_17) ;  /* 0x0000000000400947 */ /* 0x000ff40003800000 */
[----:B------:R-:W-:Y:S01]  /*1300*/  MOV R0, 0x0 ;  /* 0x0000000000007802 */ /* 0x000fe20000000f00 */
[----:B------:R-:W-:Y:S01]  /*1310*/  ULDC.64 UR4, c[0x4][0x68] ;  /* 0x01001a0000047ab9 */ /* 0x000fe20000000a00 */
[----:B------:R-:W-:Y:S01]  /*1320*/  ULDC.64 UR6, c[0x4][0x8] ;  /* 0x0100020000067ab9 */ /* 0x000fe20000000a00 */
[----:B01----:R-:W-:Y:S01]  /*1330*/  IMAD.U32 R4, RZ, RZ, UR4 ;  /* 0x00000004ff047e24 */ /* 0x003fe2000f8e00ff */
[----:B------:R0:W1:Y:S01]  /*1340*/  LDC.64 R14, c[0x4][R0] ;  /* 0x01000000000e7b82 */ /* 0x0000620000000a00 */
[----:B------:R-:W-:Y:S01]  /*1350*/  IMAD.U32 R5, RZ, RZ, UR5 ;  /* 0x00000005ff057e24 */ /* 0x000fe2000f8e00ff */
[----:B------:R-:W-:Y:S01]  /*1360*/  ULDC.64 UR4, c[0x4][0x70] ;  /* 0x01001c0000047ab9 */ /* 0x000fe20000000a00 */
[----:B------:R-:W-:Y:S02]  /*1370*/  IMAD.U32 R10, RZ, RZ, UR6 ;  /* 0x00000006ff0a7e24 */ /* 0x000fe4000f8e00ff */
[----:B------:R-:W-:Y:S02]  /*1380*/  IMAD.U32 R6, RZ, RZ, UR4 ;  /* 0x00000004ff067e24 */ /* 0x000fe4000f8e00ff */
[----:B------:R-:W-:-:S02]  /*1390*/  IMAD.U32 R7, RZ, RZ, UR5 ;  /* 0x00000005ff077e24 */ /* 0x000fc4000f8e00ff */
[----:B------:R-:W-:Y:S02]  /*13a0*/  IMAD.U32 R11, RZ, RZ, UR7 ;  /* 0x00000007ff0b7e24 */ /* 0x000fe4000f8e00ff */
[----:B------:R-:W-:Y:S02]  /*13b0*/  IMAD.MOV.U32 R8, RZ, RZ, 0x1e1 ;  /* 0x000001e1ff087424 */ /* 0x000fe400078e00ff */
[----:B------:R-:W-:Y:S02]  /*13c0*/  IMAD.MOV.U32 R12, RZ, RZ, 0x1 ;  /* 0x00000001ff0c7424 */ /* 0x000fe400078e00ff */
[----:B0-----:R-:W-:-:S07]  /*13d0*/  IMAD.MOV.U32 R13, RZ, RZ, RZ ;  /* 0x000000ffff0d7224 */ /* 0x001fce00078e00ff */
[----:B------:R-:W-:-:S07]  /*13e0*/  LEPC R20, `(.L_x_17) ;  /* 0x000000001014794e */ /* 0x000fce0000000000 */
[----:B-12--5:R-:W-:Y:S05]  /*13f0*/  CALL.ABS.NOINC R14 ;  /* 0x000000000e007343 */ /* 0x026fea0003c00000 */
.L_x_17:
[----:B------:R-:W-:-:S04]  /*1400*/  LOP3.LUT R0, R19, 0x1, RZ, 0xfc, !PT ;  /* 0x0000000113007812 */ /* 0x000fc800078efcff */
[----:B------:R-:W-:-:S13]  /*1410*/  ISETP.NE.AND P0, PT, R0, 0x3, PT ;  /* 0x000000030000780c */ /* 0x000fda0003f05270 */
[----:B------:R-:W-:Y:S05]  /*1420*/  @!P0 BRA `(.L_x_18) ;  /* 0x0000000000048947 */ /* 0x000fea0003800000 */
[----:B------:R-:W-:Y:S01]  /*1430*/  BPT.TRAP 0x1 ;  /* 0x000000040000795c */ /* 0x000fe20000300000 */
.L_x_18:
[----:B------:R-:W3:Y:S01]  /*1440*/  S2UR UR5, SR_CgaCtaId ;  /* 0x00000000000579c3 */ /* 0x000ee20000008800 */
[----:B------:R-:W-:Y:S01]  /*1450*/  UMOV UR4, 0x400 ;  /* 0x0000040000047882 */ /* 0x000fe20000000000 */
[----:B------:R-:W-:Y:S02]  /*1460*/  IMAD.U32 R0, RZ, RZ, UR38 ;  /* 0x00000026ff007e24 */ /* 0x000fe4000f8e00ff */
[----:B------:R-:W-:-:S03]  /*1470*/  IMAD.U32 R3, RZ, RZ, UR39 ;  /* 0x00000027ff037e24 */ /* 0x000fc6000f8e00ff */
[----:B------:R-:W-:Y:S01]  /*1480*/  SHF.L.U32 R0, R0, 0x1f, RZ ;  /* 0x0000001f00007819 */ /* 0x000fe200000006ff */
[----:B---3--:R-:W-:-:S06]  /*1490*/  ULEA UR4, UR5, UR4, 0x18 ;  /* 0x0000000405047291 */ /* 0x008fcc000f8ec03f */
[----:B------:R-:W-:-:S04]  /*14a0*/  IMAD.U32 R6, RZ, RZ, UR4 ;  /* 0x00000004ff067e24 */ /* 0x000fc8000f8e00ff */
[----:B------:R-:W-:-:S04]  /*14b0*/  IMAD R3, R3, 0x8, R6 ;  /* 0x0000000803037824 */ /* 0x000fc800078e0206 */
[----:B------:R3:W4:Y:S01]  /*14c0*/  SYNCS.PHASECHK.TRANS64.TRYWAIT P1, [R3+URZ], R0 ;  /* 0x00000000030075a7 */ /* 0x000722000802017f */
[----:B------:R-:W-:Y:S05]  /*14d0*/  @!P0 BRA `(.L_x_19) ;  /* 0x0000000000048947 */ /* 0x000fea0003800000 */
[----:B------:R-:W-:Y:S01]  /*14e0*/  BPT.TRAP 0x1 ;  /* 0x000000040000795c */ /* 0x000fe20000300000 */
.L_x_19:
[----:B----4-:R-:W-:Y:S05]  /*14f0*/  @P1 BRA `(.L_x_20) ;  /* 0x0000000000081947 */ /* 0x010fea0003800000 */
[----:B------:R-:W4:Y:S02]  /*1500*/  SYNCS.PHASECHK.TRANS64.TRYWAIT P1, [R3+URZ], R0 ;  /* 0x00000000030075a7 */ /* 0x000f24000802017f */
[----:B----4-:R-:W-:Y:S05]  /*1510*/  @!P1 BRA `(.L_x_21) ;  /* 0x0000008800409947 */ /* 0x010fea0003800000 */
.L_x_20:
[----:B------:R-:W-:-:S04]  /*1520*/  UISETP.LT.AND UP0, UPT, UR40, 0x1, UPT ;  /* 0x000000012800788c */ /* 0x000fc8000bf01270 */
[----:B------:R-:W-:-:S06]  /*1530*/  USEL UR4, UR40, 0x1, UP0 ;  /* 0x0000000128047887 */ /* 0x000fcc0008000000 */
[----:B---34-:R-:W-:Y:S01]  /*1540*/  IMAD.U32 R0, RZ, RZ, UR4 ;  /* 0x00000004ff007e24 */ /* 0x018fe2000f8e00ff */
[----:B------:R-:W-:Y:S05]  /*1550*/  WARPSYNC.ALL ;  /* 0x0000000000007948 */ /* 0x000fea0003800000 */
[----:B------:R-:W-:-:S04]  /*1560*/  IADD3 R0, -R0, UR40, RZ ;  /* 0x0000002800007c10 */ /* 0x000fc8000fffe1ff */
[----:B------:R-:W-:Y:S02]  /*1570*/  ISETP.GE.AND P1, PT, R0, 0x1, PT ;  /* 0x000000010000780c */ /* 0x000fe40003f26270 */
[----:B------:R-:W-:Y:S01]  /*1580*/  R2UR UR4, R6 ;  /* 0x00000000060472ca */ /* 0x000fe200000e0000 */
[----:B------:R-:W-:Y:S01]  /*1590*/  ULOP3.LUT UR41, UR41, 0x10000, URZ, 0xfc, !UPT ;  /* 0x0001000029297892 */ /* 0x000fe2000f8efc3f */
[----:B------:R-:W-:Y:S01]  /*15a0*/  WARPGROUP.ARRIVE ;  /* 0x00000000000079c5 */ /* 0x000fe20000000000 */
[----:B------:R-:W-:Y:S01]  /*15b0*/  UMOV UR5, 0x80000020 ;  /* 0x8000002000057882 */ /* 0x000fe20000000000 */
[----:B------:R-:W-:-:S09]  /*15c0*/  UMOV UR7, 0x80000020 ;  /* 0x8000002000077882 */ /* 0x000fd20000000000 */
[----:B------:R-:W-:-:S04]  /*15d0*/  UIADD3 UR4, UR4, 0x8100, URZ ;  /* 0x0000810004047890 */ /* 0x000fc8000fffe03f */
[----:B------:R-:W-:-:S04]  /*15e0*/  USHF.R.U32.HI UR4, URZ, 0x4, UR4 ;  /* 0x000000043f047899 */ /* 0x000fc80008011604 */
[----:B------:R-:W-:-:S04]  /*15f0*/  ULOP3.LUT UR4, UR4, 0x3fff, URZ, 0xc0, !UPT ;  /* 0x00003fff04047892 */ /* 0x000fc8000f8ec03f */
[----:B------:R-:W-:Y:S02]  /*1600*/  ULOP3.LUT UR9, UR4, 0x10000, URZ, 0xfc, !UPT ;  /* 0x0001000004097892 */ /* 0x000fe4000f8efc3f */
[----:B------:R-:W-:Y:S02]  /*1610*/  ULEA UR4, UR39, UR41, 0x9 ;  /* 0x0000002927047291 */ /* 0x000fe4000f8e483f */
[----:B------:R-:W-:-:S09]  /*1620*/  ULEA UR6, UR39, UR9, 0xa ;  /* 0x0000000927067291 */ /* 0x000fd2000f8e503f */
[----:B------:R-:W-:Y:S01]  /*1630*/  IGMMA.64x256x32.S8.S8 R24, gdesc[UR4], RZ, !UPT, gsb0 ;  /* 0x06600000041879f1 */ /* 0x000fe2000c0410ff */
[----:B------:R-:W-:Y:S02]  /*1640*/  UIADD3 UR4, UR4, 0x2, URZ ;  /* 0x0000000204047890 */ /* 0x000fe4000fffe03f */
[----:B------:R-:W-:Y:S01]  /*1650*/  UIADD3 UR6, UR6, 0x2, URZ ;  /* 0x0000000206067890 */ /* 0x000fe2000fffe03f */
[----:B------:R-:W-:Y:S01]  /*1660*/  UMOV UR5, 0x80000020 ;  /* 0x8000002000057882 */ /* 0x000fe20000000000 */
[----:B------:R-:W-:Y:S01]  /*1670*/  UMOV UR7, 0x80000020 ;  /* 0x8000002000077882 */ /* 0x000fe20000000000 */
[----:B------:R-:W-:Y:S02]  /*1680*/  WARPGROUP.DEPBAR.LE gsb0, 0x0 ;  /* 0x00008000000079c5 */ /* 0x000fe40000010000 */
[----:B------:R-:W-:-:S06]  /*1690*/  WARPGROUP.ARRIVE ;  /* 0x00000000000079c5 */ /* 0x000fcc0000000000 */
[----:B------:R-:W-:Y:S03]  /*16a0*/  IGMMA.64x256x32.S8.S8 R24, gdesc[UR4], R24, gsb0 ;  /* 0x06600000041879f1 */ /* 0x000fe60008041018 */
[----:B------:R-:W-:Y:S02]  /*16b0*/  WARPGROUP.DEPBAR.LE gsb0, 0x0 ;  /* 0x00008000000079c5 */ /* 0x000fe40000010000 */
[----:B------:R-:W-:Y:S05]  /*16c0*/  @!P1 BRA `(.L_x_22) ;  /* 0x0000000000e49947 */ /* 0x000fea0003800000 */
[----:B------:R-:W-:Y:S02]  /*16d0*/  UIADD3 UR4, UR39, 0x1, URZ ;  /* 0x0000000127047890 */ /* 0x000fe4000fffe03f */
[----:B------:R-:W-:Y:S02]  /*16e0*/  IMAD.U32 R3, RZ, RZ, UR39 ;  /* 0x00000027ff037e24 */ /* 0x000fe4000f8e00ff */
[----:B------:R-:W-:-:S04]  /*16f0*/  UISETP.NE.AND UP0, UPT, UR4, 0x4, UPT ;  /* 0x000000040400788c */ /* 0x000fc8000bf05270 */
[----:B------:R-:W-:Y:S02]  /*1700*/  USEL UR5, URZ, 0x1, UP0 ;  /* 0x000000013f057887 */ /* 0x000fe40008000000 */
[----:B------:R-:W-:Y:S02]  /*1710*/  USEL UR8, UR4, URZ, UP0 ;  /* 0x0000003f04087287 */ /* 0x000fe40008000000 */
[----:B------:R-:W-:-:S06]  /*1720*/  ULOP3.LUT UR5, UR38, UR5, URZ, 0x3c, !UPT ;  /* 0x0000000526057292 */ /* 0x000fcc000f8e3c3f */
[----:B------:R-:W-:-:S07]  /*1730*/  IMAD.U32 R7, RZ, RZ, UR5 ;  /* 0x00000005ff077e24 */ /* 0x000fce000f8e00ff */
.L_x_29:
[----:B------:R-:W-:Y:S05]  /*1740*/  @!P0 BRA `(.L_x_23) ;  /* 0x0000000000048947 */ /* 0x000fea0003800000 */
[----:B------:R-:W-:Y:S01]  /*1750*/  BPT.TRAP 0x1 ;  /* 0x000000040000795c */ /* 0x000fe20000300000 */
.L_x_23:
[----:B------:R-:W3:Y:S01]  /*1760*/  S2UR UR5, SR_CgaCtaId ;  /* 0x00000000000579c3 */ /* 0x000ee20000008800 */
[----:B------:R-:W-:Y:S01]  /*1770*/  UMOV UR4, 0x400 ;  /* 0x0000040000047882 */ /* 0x000fe20000000000 */
[----:B01----:R-:W-:Y:S01]  /*1780*/  IMAD.U32 R5, RZ, RZ, UR8 ;  /* 0x00000008ff057e24 */ /* 0x003fe2000f8e00ff */
[----:B------:R-:W-:Y:S01]  /*1790*/  SHF.L.U32 R4, R7, 0x1f, RZ ;  /* 0x0000001f07047819 */ /* 0x000fe200000006ff */
[----:B---3--:R-:W-:-:S06]  /*17a0*/  ULEA UR4, UR5, UR4, 0x18 ;  /* 0x0000000405047291 */ /* 0x008fcc000f8ec03f */
[----:B------:R-:W-:-:S04]  /*17b0*/  IMAD.U32 R6, RZ, RZ, UR4 ;  /* 0x00000004ff067e24 */ /* 0x000fc8000f8e00ff */
[----:B------:R-:W-:-:S04]  /*17c0*/  IMAD R5, R5, 0x8, R6 ;  /* 0x0000000805057824 */ /* 0x000fc800078e0206 */
[----:B------:R0:W1:Y:S01]  /*17d0*/  SYNCS.PHASECHK.TRANS64.TRYWAIT P1, [R5+URZ], R4 ;  /* 0x00000004050075a7 */ /* 0x000062000802017f */
[----:B------:R-:W-:Y:S05]  /*17e0*/  @!P0 BRA `(.L_x_24) ;  /* 0x0000000000048947 */ /* 0x000fea0003800000 */
[----:B------:R-:W-:Y:S01]  /*17f0*/  BPT.TRAP 0x1 ;  /* 0x000000040000795c */ /* 0x000fe20000300000 */
.L_x_24:
[----:B-1----:R-:W-:Y:S05]  /*1800*/  @P1 BRA `(.L_x_25) ;  /* 0x0000000000081947 */ /* 0x002fea0003800000 */
[----:B------:R-:W1:Y:S02]  /*1810*/  SYNCS.PHASECHK.TRANS64.TRYWAIT P1, [R5+URZ], R4 ;  /* 0x00000004050075a7 */ /* 0x000e64000802017f */
[----:B-1----:R-:W-:Y:S05]  /*1820*/  @!P1 BRA `(.L_x_26) ;  /* 0x0000008400909947 */ /* 0x002fea0003800000 */
.L_x_25:
[----:B------:R-:W-:Y:S01]  /*1830*/  ULEA UR4, UR8, UR41, 0x9 ;  /* 0x0000002908047291 */ /* 0x000fe2000f8e483f */
[----:B------:R-:W-:Y:S01]  /*1840*/  WARPGROUP.ARRIVE ;  /* 0x00000000000079c5 */ /* 0x000fe20000000000 */
[----:B------:R-:W-:Y:S01]  /*1850*/  ULEA UR6, UR8, UR9, 0xa ;  /* 0x0000000908067291 */ /* 0x000fe2000f8e503f */
[----:B------:R-:W-:Y:S01]  /*1860*/  UMOV UR5, 0x80000020 ;  /* 0x8000002000057882 */ /* 0x000fe20000000000 */
[----:B------:R-:W-:-:S07]  /*1870*/  UMOV UR7, 0x80000020 ;  /* 0x8000002000077882 */ /* 0x000fce0000000000 */
[----:B------:R-:W-:Y:S01]  /*1880*/  IGMMA.64x256x32.S8.S8 R24, gdesc[UR4], R24, gsb0 ;  /* 0x06600000041879f1 */ /* 0x000fe20008041018 */
        /* <DEDUP_REMOVED lines=9> */
[----:B------:R-:W-:Y:S01]  /*1920*/  BPT.TRAP 0x1 ;  /* 0x000000040000795c */ /* 0x000fe20000300000 */
.L_x_27:
[----:B------:R-:W-:-:S13]  /*1930*/  ISETP.NE.AND P1, PT, R23, RZ, PT ;  /* 0x000000ff1700720c */ /* 0x000fda0003f25270 */
[----:B01----:R-:W-:-:S04]  /*1940*/  @P1 IMAD R4, R3, 0x8, R6 ;  /* 0x0000000803041824 */ /* 0x003fc800078e0206 */
[----:B------:R-:W-:-:S05]  /*1950*/  @P1 VIADD R5, R4, 0x20 ;  /* 0x0000002004051836 */ /* 0x000fca0000000000 */
[----:B------:R-:W-:-:S04]  /*1960*/  @P1 PRMT R5, R152, 0x654, R5 ;  /* 0x0000065498051816 */ /* 0x000fc80000000005 */
[----:B------:R0:W-:Y:S01]  /*1970*/  @P1 SYNCS.ARRIVE.TRANS64.RED.A1T0 RZ, [R5+URZ], RZ ;  /* 0x000000ff05ff19a7 */ /* 0x0001e2000810043f */
[----:B------:R-:W-:-:S13]  /*1980*/  ISETP.GT.U32.AND P1, PT, R19, 0x1, PT ;  /* 0x000000011300780c */ /* 0x000fda0003f24070 */
[----:B0-----:R-:W-:Y:S05]  /*1990*/  @P1 BRA `(.L_x_28) ;  /* 0x0000000000041947 */ /* 0x001fea0003800000 */
[----:B------:R-:W-:Y:S01]  /*19a0*/  BPT.TRAP 0x1 ;  /* 0x000000040000795c */ /* 0x000fe20000300000 */
.L_x_28:
[----:B------:R-:W-:Y:S01]  /*19b0*/  UIADD3 UR8, UR8, 0x1, URZ ;  /* 0x0000000108087890 */ /* 0x000fe2000fffe03f */
[C---:B------:R-:W-:Y:S01]  /*19c0*/  ISETP.GT.AND P2, PT, R0.reuse, 0x1, PT ;  /* 0x000000010000780c */ /* 0x040fe20003f44270 */
[----:B------:R-:W-:Y:S02]  /*19d0*/  VIADD R3, R3, 0x1 ;  /* 0x0000000103037836 */ /* 0x000fe40000000000 */
[----:B------:R-:W-:Y:S01]  /*19e0*/  UISETP.NE.AND UP0, UPT, UR8, 0x4, UPT ;  /* 0x000000040800788c */ /* 0x000fe2000bf05270 */
[----:B------:R-:W-:Y:S02]  /*19f0*/  VIADD R0, R0, 0xffffffff ;  /* 0xffffffff00007836 */ /* 0x000fe40000000000 */
[C---:B------:R-:W-:Y:S01]  /*1a00*/  ISETP.NE.AND P1, PT, R3.reuse, 0x4, PT ;  /* 0x000000040300780c */ /* 0x040fe20003f25270 */
[----:B------:R-:W-:Y:S02]  /*1a10*/  USEL UR4, URZ, 0x1, UP0 ;  /* 0x000000013f047887 */ /* 0x000fe40008000000 */
[----:B------:R-:W-:Y:S01]  /*1a20*/  USEL UR8, UR8, URZ, UP0 ;  /* 0x0000003f08087287 */ /* 0x000fe20008000000 */
[----:B------:R-:W-:-:S03]  /*1a30*/  SEL R3, R3, RZ, P1 ;  /* 0x000000ff03037207 */ /* 0x000fc60000800000 */
[----:B------:R-:W-:Y:S01]  /*1a40*/  LOP3.LUT R7, R7, UR4, RZ, 0x3c, !PT ;  /* 0x0000000407077c12 */ /* 0x000fe2000f8e3cff */
[----:B------:R-:W-:Y:S07]  /*1a50*/  @P2 BRA `(.L_x_29) ;  /* 0xfffffffc00382947 */ /* 0x000fee000383ffff */
.L_x_22:
[----:B------:R-:W3:Y:S02]  /*1a60*/  LDC R0, c[0x0][0x28c] ;  /* 0x0000a300ff007b82 */ /* 0x000ee40000000800 */
[----:B---3--:R-:W-:-:S13]  /*1a70*/  ISETP.GE.AND P1, PT, R0, 0x1, PT ;  /* 0x000000010000780c */ /* 0x008fda0003f26270 */
[----:B------:R-:W-:Y:S05]  /*1a80*/  @!P1 BRA `(.L_x_30) ;  /* 0x0000000000409947 */ /* 0x000fea0003800000 */
[----:B------:R-:W-:Y:S05]  /*1a90*/  @!P0 BRA `(.L_x_31) ;  /* 0x0000000000048947 */ /* 0x000fea0003800000 */
[----:B------:R-:W-:Y:S01]  /*1aa0*/  BPT.TRAP 0x1 ;  /* 0x000000040000795c */ /* 0x000fe20000300000 */
.L_x_31:
[----:B------:R-:W-:Y:S01]  /*1ab0*/  ISETP.NE.AND P0, PT, R23, RZ, PT ;  /* 0x000000ff1700720c */ /* 0x000fe20003f05270 */
[----:B------:R-:W-:-:S12]  /*1ac0*/  UISETP.LT.AND UP1, UPT, UR40, 0x1, UPT ;  /* 0x000000012800788c */ /* 0x000fd8000bf21270 */
[----:B------:R-:W-:-:S05]  /*1ad0*/  VOTEU.ANY UP0, P0 ;  /* 0x00000000003f7886 */ /* 0x000fca0000000100 */
[----:B------:R-:W-:-:S04]  /*1ae0*/  @UP0 USEL UR4, UR40, 0x1, UP1 ;  /* 0x0000000128040887 */ /* 0x000fc80008800000 */
[----:B------:R-:W-:-:S06]  /*1af0*/  @UP0 UIADD3 UR4, UR39, UR40, -UR4 ;  /* 0x0000002827040290 */ /* 0x000fcc000fffe804 */
[----:B------:R-:W-:-:S04]  /*1b00*/  IMAD.U32 R0, RZ, RZ, UR4 ;  /* 0x00000004ff007e24 */ /* 0x000fc8000f8e00ff */
[----:B------:R-:W-:-:S05]  /*1b10*/  @P0 IMAD.SHL.U32 R0, R0, 0x8, RZ ;  /* 0x0000000800000824 */ /* 0x000fca00078e00ff */
[----:B------:R-:W-:-:S04]  /*1b20*/  @P0 LOP3.LUT R0, R0, 0x18, RZ, 0xc0, !PT ;  /* 0x0000001800000812 */ /* 0x000fc800078ec0ff */
[----:B------:R-:W-:-:S04]  /*1b30*/  @P0 IADD3 R3, R6, 0x20, R0 ;  /* 0x0000002006030810 */ /* 0x000fc80007ffe000 */
[----:B------:R-:W-:-:S04]  /*1b40*/  @P0 PRMT R3, R152, 0x654, R3 ;  /* 0x0000065498030816 */ /* 0x000fc80000000003 */
[----:B------:R3:W-:Y:S01]  /*1b50*/  @P0 SYNCS.ARRIVE.TRANS64.RED.A1T0 RZ, [R3+URZ], RZ ;  /* 0x000000ff03ff09a7 */ /* 0x0007e2000810043f */
[----:B------:R-:W-:-:S13]  /*1b60*/  ISETP.GT.U32.AND P0, PT, R19, 0x1, PT ;  /* 0x000000011300780c */ /* 0x000fda0003f04070 */
[----:B---3--:R-:W-:Y:S05]  /*1b70*/  @P0 BRA `(.L_x_30) ;  /* 0x0000000000040947 */ /* 0x008fea0003800000 */
[----:B------:R-:W-:Y:S01]  /*1b80*/  BPT.TRAP 0x1 ;  /* 0x000000040000795c */ /* 0x000fe20000300000 */
.L_x_30:
[----:B------:R-:W3:Y:S01]  /*1b90*/  LDC R9, c[0x0][0x288] ;  /* 0x0000a200ff097b82 */ /* 0x000ee20000000800 */
[--C-:B------:R-:W-:Y:S01]  /*1ba0*/  SHF.R.U32.HI R0, RZ, 0x2, R18.reuse ;  /* 0x00000002ff007819 */ /* 0x100fe20000011612 */
[----:B------:R-:W-:Y:S01]  /*1bb0*/  UIADD3 UR39, UR40, UR39, URZ ;  /* 0x0000002728277290 */ /* 0x000fe2000fffe03f */
[----:B01----:R-:W-:Y:S01]  /*1bc0*/  SHF.R.U32.HI R5, RZ, 0x7, R18 ;  /* 0x00000007ff057819 */ /* 0x003fe20000011612 */
[----:B------:R-:W-:Y:S01]  /*1bd0*/  ULDC UR8, c[0x0][0x284] ;  /* 0x0000a10000087ab9 */ /* 0x000fe20000000800 */
[----:B------:R-:W-:Y:S01]  /*1be0*/  LOP3.LUT R4, R18, 0x60, RZ, 0xc0, !PT ;  /* 0x0000006012047812 */ /* 0x000fe200078ec0ff */
[----:B------:R-:W-:Y:S01]  /*1bf0*/  USHF.R.U32.HI UR4, URZ, 0x2, UR39 ;  /* 0x000000023f047899 */ /* 0x000fe20008011627 */
[----:B------:R-:W-:Y:S01]  /*1c00*/  LOP3.LUT R3, R0, 0x7, RZ, 0xc0, !PT ;  /* 0x0000000700037812 */ /* 0x000fe200078ec0ff */
[----:B------:R-:W-:Y:S01]  /*1c10*/  UISETP.GT.U32.AND UP1, UPT, UR39, 0x3, UPT ;  /* 0x000000032700788c */ /* 0x000fe2000bf24070 */
[----:B------:R-:W-:Y:S01]  /*1c20*/  LOP3.LUT R0, R5, 0x1, RZ, 0xc0, !PT ;  /* 0x0000000105007812 */ /* 0x000fe200078ec0ff */
[----:B------:R-:W-:Y:S01]  /*1c30*/  ULOP3.LUT UR4, UR4, 0x1, URZ, 0xc0, !UPT ;  /* 0x0000000104047892 */ /* 0x000fe2000f8ec03f */
[----:B------:R-:W-:Y:S01]  /*1c40*/  SHF.R.U32.HI R6, RZ, 0x1, R4 ;  /* 0x00000001ff067819 */ /* 0x000fe20000011604 */
[----:B------:R-:W-:Y:S01]  /*1c50*/  IMAD.SHL.U32 R4, R18, 0x2, RZ ;  /* 0x0000000212047824 */ /* 0x000fe200078e00ff */
[----:B------:R-:W-:Y:S01]  /*1c60*/  SHF.R.S32.HI R14, RZ, 0x1f, R22 ;  /* 0x0000001fff0e7819 */ /* 0x000fe20000011416 */
[----:B------:R-:W-:Y:S01]  /*1c70*/  IMAD.SHL.U32 R8, R0, 0x40, RZ ;  /* 0x0000004000087824 */ /* 0x000fe200078e00ff */
[--C-:B------:R-:W-:Y:S01]  /*1c80*/  IADD3 R5, RZ, -R6, -R3.reuse ;  /* 0x80000006ff057210 */ /* 0x100fe20007ffe803 */
[----:B------:R-:W-:Y:S01]  /*1c90*/  UISETP.NE.U32.AND UP0, UPT, UR4, 0x1, UPT ;  /* 0x000000010400788c */ /* 0x000fe2000bf05070 */
[----:B------:R-:W-:Y:S01]  /*1ca0*/  LOP3.LUT R4, R4, 0x6, RZ, 0xc0, !PT ;  /* 0x0000000604047812 */ /* 0x000fe200078ec0ff */
[----:B------:R-:W-:Y:S01]  /*1cb0*/  ULDC.64 UR6, c[0x0][0x5d0] ;  /* 0x0001740000067ab9 */ /* 0x000fe20000000a00 */
[----:B------:R-:W-:Y:S01]  /*1cc0*/  LOP3.LUT R3, R8, 0x40, R3, 0xe2, !PT ;  /* 0x0000004008037812 */ /* 0x000fe200078ee203 */
[----:B------:R-:W-:Y:S01]  /*1cd0*/  IMAD R7, R0, -0x40, R5 ;  /* 0xffffffc000077824 */ /* 0x000fe200078e0205 */
[----:B------:R-:W-:Y:S01]  /*1ce0*/  LOP3.LUT R0, R18, 0x3, RZ, 0xc0, !PT ;  /* 0x0000000312007812 */ /* 0x000fe200078ec0ff */
[----:B------:R-:W-:Y:S01]  /*1cf0*/  UISETP.LT.U32.AND UP1, UPT, UR40, 0x4, UP1 ;  /* 0x000000042800788c */ /* 0x000fe20008f21070 */
[----:B------:R-:W-:Y:S01]  /*1d00*/  PRMT R8, R4, 0x6540, R153 ;  /* 0x0000654004087816 */ /* 0x000fe20000000099 */
[----:B------:R-:W-:Y:S01]  /*1d10*/  IMAD.SHL.U32 R153, R153, 0x100, RZ ;  /* 0x0000010099997824 */ /* 0x000fe200078e00ff */
[----:B------:R-:W-:Y:S01]  /*1d20*/  UISETP.GT.U32.AND UP0, UPT, UR40, 0x3, !UP0 ;  /* 0x000000032800788c */ /* 0x000fe2000c704070 */
[----:B---3--:R-:W-:Y:S01]  /*1d30*/  IMAD R12, R0, -0x2, R9 ;  /* 0xfffffffe000c7824 */ /* 0x008fe200078e0209 */
[----:B------:R-:W-:Y:S01]  /*1d40*/  USEL UR5, URZ, 0x1, !UP1 ;  /* 0x000000013f057887 */ /* 0x000fe2000c800000 */
[----:B------:R-:W-:Y:S01]  /*1d50*/  IMAD.SHL.U32 R0, R154, 0x80, RZ ;  /* 0x000000809a007824 */ /* 0x000fe200078e00ff */
[----:B------:R-:W-:Y:S01]  /*1d60*/  ISETP.GE.AND P0, PT, R153, R9, PT ;  /* 0x000000099900720c */ /* 0x000fe20003f06270 */
[----:B------:R-:W-:Y:S01]  /*1d70*/  IMAD R5, R14, UR6, RZ ;  /* 0x000000060e057c24 */ /* 0x000fe2000f8e02ff */
[----:B------:R-:W-:Y:S01]  /*1d80*/  SHF.R.S32.HI R9, RZ, 0x1f, R8 ;  /* 0x0000001fff097819 */ /* 0x000fe20000011408 */
[----:B------:R-:W-:Y:S01]  /*1d90*/  USEL UR4, URZ, 0x1, !UP0 ;  /* 0x000000013f047887 */ /* 0x000fe2000c000000 */
[----:B------:R-:W-:Y:S01]  /*1da0*/  ISETP.GE.OR P0, PT, R0, UR8, P0 ;  /* 0x0000000800007c0c */ /* 0x000fe20008706670 */
[----:B------:R-:W-:Y:S01]  /*1db0*/  IMAD.WIDE R10, R154, 0x80, RZ ;  /* 0x000000809a0a7825 */ /* 0x000fe200078e02ff */
[----:B------:R-:W-:Y:S01]  /*1dc0*/  ULOP3.LUT UR39, UR39, 0x3, URZ, 0xc0, !UPT ;  /* 0x0000000327277892 */ /* 0x000fe2000f8ec03f */
[----:B------:R-:W-:Y:S01]  /*1dd0*/  IADD3 R162, -R0, UR8, R7 ;  /* 0x0000000800a27c10 */ /* 0x000fe2000fffe107 */
[----:B------:R-:W-:Y:S01]  /*1de0*/  ULOP3.LUT UR38, UR4, UR38, UR5, 0x96, !UPT ;  /* 0x0000002604267292 */ /* 0x000fe2000f8e9605 */
[----:B------:R-:W-:Y:S01]  /*1df0*/  IMAD R13, R22, UR7, R5 ;  /* 0x00000007160d7c24 */ /* 0x000fe2000f8e0205 */
[----:B------:R-:W-:Y:S01]  /*1e00*/  LOP3.LUT R163, R10, R3, R6, 0xfe, !PT ;  /* 0x000000030aa37212 */ /* 0x000fe200078efe06 */
[----:B------:R-:W-:-:S04]  /*1e10*/  IMAD.WIDE.U32 R4, R22, UR6, R8 ;  /* 0x0000000616047c25 */ /* 0x000fc8000f8e0008 */
[----:B------:R-:W-:Y:S02]  /*1e20*/  IMAD.IADD R5, R5, 0x1, R13 ;  /* 0x0000000105057824 */ /* 0x000fe400078e020d */
[----:B------:R-:W-:Y:S02]  /*1e30*/  IMAD.IADD R0, R12, 0x1, -R153 ;  /* 0x000000010c007824 */ /* 0x000fe400078e0a99 */
[----:B------:R-:W-:Y:S01]  /*1e40*/  IMAD.MOV.U32 R154, RZ, RZ, -0x1 ;  /* 0xffffffffff9a7424 */ /* 0x000fe200078e00ff */
[----:B------:R-:W-:Y:S06]  /*1e50*/  @P0 BRA `(.L_x_32) ;  /* 0x0000006000a00947 */ /* 0x000fec0003800000 */
[----:B------:R-:W0:Y:S01]  /*1e60*/  LDC.64 R12, c[0x0][0x5c8] ;  /* 0x00017200ff0c7b82 */ /* 0x000e220000000a00 */
[----:B------:R-:W-:Y:S01]  /*1e70*/  ULDC.64 UR4, c[0x0][0x5c0] ;  /* 0x0001700000047ab9 */ /* 0x000fe20000000a00 */
[----:B------:R-:W-:Y:S01]  /*1e80*/  BSSY B0, `(.L_x_32) ;  /* 0x0000625000007945 */ /* 0x000fe20003800000 */
[-C--:B0-----:R-:W-:Y:S02]  /*1e90*/  IMAD R6, R11, R12.reuse, RZ ;  /* 0x0000000c0b067224 */ /* 0x081fe400078e02ff */
[----:B------:R-:W-:-:S04]  /*1ea0*/  IMAD.WIDE.U32 R4, R163, R12, R4 ;  /* 0x0000000ca3047225 */ /* 0x000fc800078e0004 */
[----:B------:R-:W-:Y:S01]  /*1eb0*/  IMAD R3, R163, R13, R6 ;  /* 0x0000000da3037224 */ /* 0x000fe200078e0206 */
[----:B------:R-:W-:-:S03]  /*1ec0*/  IADD3 R4, P0, R4, UR4, RZ ;  /* 0x0000000404047c10 */ /* 0x000fc6000ff1e0ff */
[----:B------:R-:W-:Y:S01]  /*1ed0*/  IMAD.IADD R3, R5, 0x1, R3 ;  /* 0x0000000105037824 */ /* 0x000fe200078e0203 */
[----:B------:R-:W-:-:S04]  /*1ee0*/  LEA R6, P1, R12, R4, 0x3 ;  /* 0x000000040c067211 */ /* 0x000fc800078218ff */
[----:B------:R-:W-:Y:S02]  /*1ef0*/  IADD3.X R5, R3, UR5, RZ, P0, !PT ;  /* 0x0000000503057c10 */ /* 0x000fe400087fe4ff */
[----:B-----5:R-:W-:Y:S02]  /*1f00*/  ISETP.NE.AND P0, PT, R156, RZ, PT ;  /* 0x000000ff9c00720c */ /* 0x020fe40003f05270 */
[----:B------:R-:W-:-:S11]  /*1f10*/  LEA.HI.X R7, R12, R5, R13, 0x3, P1 ;  /* 0x000000050c077211 */ /* 0x000fd600008f1c0d */
[----:B------:R-:W-:Y:S05]  /*1f20*/  @!P0 BRA `(.L_x_33) ;  /* 0x0000004800608947 */ /* 0x000fea0003800000 */
[----:B------:R-:W0:Y:S01]  /*1f30*/  LDC.64 R158, c[0x0][0x5b0] ;  /* 0x00016c00ff9e7b82 */ /* 0x000e220000000a00 */
[----:B------:R-:W-:Y:S01]  /*1f40*/  ULDC.64 UR4, c[0x0][0x5b8] ;  /* 0x00016e0000047ab9 */ /* 0x000fe20000000a00 */
[----:B------:R-:W-:Y:S01]  /*1f50*/  ISETP.GE.AND P1, PT, R162, 0x1, PT ;  /* 0x00000001a200780c */ /* 0x000fe20003f26270 */
[----:B------:R-:W-:Y:S01]  /*1f60*/  IMAD R3, R14, UR4, RZ ;  /* 0x000000040e037c24 */ /* 0x000fe2000f8e02ff */
[----:B------:R-:W-:Y:S01]  /*1f70*/  BSSY B1, `(.L_x_34) ;  /* 0x000000e000017945 */ /* 0x000fe20003800000 */
[----:B------:R-:W-:Y:S01]  /*1f80*/  IMAD.WIDE.U32 R20, R22, UR4, R8 ;  /* 0x0000000416147c25 */ /* 0x000fe2000f8e0008 */
[----:B------:R-:W-:Y:S02]  /*1f90*/  ISETP.LT.OR P5, PT, R0, 0x1, !P1 ;  /* 0x000000010000780c */ /* 0x000fe40004fa1670 */
[----:B------:R-:W1:Y:S01]  /*1fa0*/  LDC.64 R160, c[0x0][0x5a8] ;  /* 0x00016a00ffa07b82 */ /* 0x000e620000000a00 */
[----:B------:R-:W-:Y:S02]  /*1fb0*/  IMAD R3, R22, UR5, R3 ;  /* 0x0000000516037c24 */ /* 0x000fe4000f8e0203 */
[----:B------:R-:W-:-:S02]  /*1fc0*/  IMAD.MOV.U32 R14, RZ, RZ, R20 ;  /* 0x000000ffff0e7224 */ /* 0x000fc400078e0014 */
[----:B------:R-:W-:Y:S02]  /*1fd0*/  IMAD.IADD R15, R21, 0x1, R3 ;  /* 0x00000001150f7824 */ /* 0x000fe400078e0203 */
[-C--:B0-----:R-:W-:Y:S02]  /*1fe0*/  IMAD R10, R11, R158.reuse, RZ ;  /* 0x0000009e0b0a7224 */ /* 0x081fe400078e02ff */
[----:B------:R-:W-:-:S04]  /*1ff0*/  IMAD.WIDE.U32 R8, R163, R158, R14 ;  /* 0x0000009ea3087225 */ /* 0x000fc800078e000e */
[----:B------:R-:W-:Y:S01]  /*2000*/  IMAD R13, R163, R159, R10 ;  /* 0x0000009fa30d7224 */ /* 0x000fe200078e020a */
[----:B-1----:R-:W-:-:S04]  /*2010*/  IADD3 R8, P0, R8, R160, RZ ;  /* 0x000000a008087210 */ /* 0x002fc80007f1e0ff */
[----:B------:R-:W-:Y:S01]  /*2020*/  IADD3.X R9, R161, R9, R13, P0, !PT ;  /* 0x00000009a1097210 */ /* 0x000fe200007fe40d */
[----:B------:R-:W-:Y:S08]  /*2030*/  @P5 BRA `(.L_x_35) ;  /* 0x0000000000045947 */ /* 0x000ff00003800000 */
[----:B--2---:R0:W5:Y:S02]  /*2040*/  LDG.E.U8 R157, desc[UR36][R8.64] ;  /* 0x00000024089d7981 */ /* 0x004164000c1e1100 */
.L_x_35:
[----:B------:R-:W-:Y:S05]  /*2050*/  BSYNC B1 ;  /* 0x0000000000017941 */ /* 0x000fea0003800000 */
.L_x_34:
[----:B-----5:R-:W-:Y:S01]  /*2060*/  LOP3.LUT R3, R157, 0xffff, RZ, 0xc0, !PT ;  /* 0x0000ffff9d037812 */ /* 0x020fe200078ec0ff */
[----:B------:R-:W-:Y:S01]  /*2070*/  IMAD.SHL.U32 R10, R158, 0x8, RZ ;  /* 0x000000089e0a7824 */ /* 0x000fe200078e00ff */
[----:B------:R-:W-:Y:S01]  /*2080*/  ISETP.LT.OR P2, PT, R0, 0x2, !P1 ;  /* 0x000000020000780c */ /* 0x000fe20004f41670 */
[----:B------:R-:W-:Y:S01]  /*2090*/  BSSY B1, `(.L_x_36) ;  /* 0x000000e000017945 */ /* 0x000fe20003800000 */
[----:B------:R-:W-:Y:S02]  /*20a0*/  PRMT R3, R3, 0x8880, RZ ;  /* 0x0000888003037816 */ /* 0x000fe400000000ff */
[----:B------:R-:W-:Y:S02]  /*20b0*/  SHF.L.U64.HI R11, R158, 0x3, R159 ;  /* 0x000000039e0b7819 */ /* 0x000fe4000001029f */
[----:B------:R-:W-:Y:S01]  /*20c0*/  ISETP.GE.AND P0, PT, R162, 0x9, PT ;  /* 0x00000009a200780c */ /* 0x000fe20003f06270 */
[----:B------:R-:W-:Y:S02]  /*20d0*/  IMAD R12, R3, R156, RZ ;  /* 0x0000009c030c7224 */ /* 0x000fe400078e02ff */
[----:B------:R-:W-:-:S04]  /*20e0*/  IMAD.WIDE.U32 R10, R163, R158, R10 ;  /* 0x0000009ea30a7225 */ /* 0x000fc800078e000a */
[----:B------:R-:W-:Y:S01]  /*20f0*/  @!P5 IMAD R3, R24, R155, R12 ;  /* 0x0000009b1803d224 */ /* 0x000fe200078e020c */
[----:B------:R-:W-:Y:S01]  /*2100*/  IADD3 R10, P3, P4, R20, R160, R10 ;  /* 0x000000a0140a7210 */ /* 0x000fe20007c7e00a */
[----:B------:R-:W-:-:S03]  /*2110*/  IMAD.IADD R13, R13, 0x1, R11 ;  /* 0x000000010d0d7824 */ /* 0x000fc600078e020b */
[----:B------:R1:W-:Y:S01]  /*2120*/  @!P5 STG.E.U8 desc[UR36][R4.64], R3 ;  /* 0x000000030400d986 */ /* 0x0003e2000c101124 */
[----:B------:R-:W-:Y:S08]  /*2130*/  @P2 BRA `(.L_x_37) ;  /* 0x00000000000c2947 */ /* 0x000ff00003800000 */
[----:B--2---:R-:W1:Y:S02]  /*2140*/  LDG.E.U8 R157, desc[UR36][R8.64+0x1] ;  /* 0x00000124089d7981 */ /* 0x004e64000c1e1100 */
[----:B-1----:R-:W-:-:S05]  /*2150*/  PRMT R3, R157, 0x8880, RZ ;  /* 0x000088809d037816 */ /* 0x002fca00000000ff */
[----:B------:R-:W-:-:S07]  /*2160*/  IMAD R12, R3, R156, RZ ;  /* 0x0000009c030c7224 */ /* 0x000fce00078e02ff */
.L_x_37:
[----:B------:R-:W-:Y:S05]  /*2170*/  BSYNC B1 ;  /* 0x0000000000017941 */ /* 0x000fea0003800000 */
.L_x_36:
[C---:B------:R-:W-:Y:S01]  /*2180*/  ISETP.LT.OR P5, PT, R0.reuse, 0x1, !P0 ;  /* 0x000000010000780c */ /* 0x040fe200047a1670 */
[----:B------:R-:W-:Y:S01]  /*2190*/  @!P2 IMAD R25, R25, R155, R12 ;  /* 0x0000009b1919a224 */ /* 0x000fe200078e020c */
[----:B------:R-:W-:Y:S01]  /*21a0*/  BSSY B1, `(.L_x_38) ;  /* 0x000000a000017945 */ /* 0x000fe20003800000 */
[----:B------:R-:W-:Y:S02]  /*21b0*/  IADD3.X R11, R15, R161, R13, P3, P4 ;  /* 0x000000a10f0b7210 */ /* 0x000fe40001fe840d */
[C---:B------:R-:W-:Y:S01]  /*21c0*/  ISETP.LT.OR P3, PT, R0.reuse, 0x2, !P0 ;  /* 0x000000020000780c */ /* 0x040fe20004761670 */
[----:B------:R3:W-:Y:S01]  /*21d0*/  @!P2 STG.E.U8 desc[UR36][R4.64+0x1], R25 ;  /* 0x000001190400a986 */ /* 0x0007e2000c101124 */
[C---:B------:R-:W-:Y:S02]  /*21e0*/  ISETP.LT.OR P4, PT, R0.reuse, 0x9, !P1 ;  /* 0x000000090000780c */ /* 0x040fe40004f81670 */
[----:B------:R-:W-:-:S04]  /*21f0*/  ISETP.LT.OR P2, PT, R0, 0xa, !P1 ;  /* 0x0000000a0000780c */ /* 0x000fc80004f41670 */
[----:B------:R-:W-:Y:S09]  /*2200*/  @P5 BRA `(.L_x_39) ;  /* 0x00000000000c5947 */ /* 0x000ff20003800000 */
[----:B--2---:R-:W1:Y:S02]  /*2210*/  LDG.E.U8 R157, desc[UR36][R10.64] ;  /* 0x000000240a9d7981 */ /* 0x004e64000c1e1100 */
[----:B-1----:R-:W-:-:S05]  /*2220*/  PRMT R3, R157, 0x8880, RZ ;  /* 0x000088809d037816 */ /* 0x002fca00000000ff */
[----:B------:R-:W-:-:S07]  /*2230*/  IMAD R12, R3, R156, RZ ;  /* 0x0000009c030c7224 */ /* 0x000fce00078e02ff */
.L_x_39:
[----:B------:R-:W-:Y:S05]  /*2240*/  BSYNC B1 ;  /* 0x0000000000017941 */ /* 0x000fea0003800000 */
.L_x_38:
[----:B-1----:R-:W-:Y:S01]  /*2250*/  @!P5 IMAD R3, R26, R155, R12 ;  /* 0x0000009b1a03d224 */ /* 0x002fe200078e020c */
[----:B------:R-:W-:Y:S04]  /*2260*/  BSSY B1, `(.L_x_40) ;  /* 0x0000006000017945 */ /* 0x000fe80003800000 */
[----:B------:R1:W-:Y:S01]  /*2270*/  @!P5 STG.E.U8 desc[UR36][R6.64], R3 ;  /* 0x000000030600d986 */ /* 0x0003e2000c101124 */
[----:B------:R-:W-:Y:S05]  /*2280*/  @P3 BRA `(.L_x_41) ;  /* 0x00000000000c3947 */ /* 0x000fea0003800000 */
[----:B--2---:R-:W1:Y:S02]  /*2290*/  LDG.E.U8 R157, desc[UR36][R10.64+0x1] ;  /* 0x000001240a9d7981 */ /* 0x004e64000c1e1100 */
[----:B-1----:R-:W-:-:S05]  /*22a0*/  PRMT R3, R157, 0x8880, RZ ;  /* 0x000088809d037816 */ /* 0x002fca00000000ff */
[----:B------:R-:W-:-:S07]  /*22b0*/  IMAD R12, R3, R156, RZ ;  /* 0x0000009c030c7224 */ /* 0x000fce00078e02ff */
.L_x_41:
[----:B------:R-:W-:Y:S05]  /*22c0*/  BSYNC B1 ;  /* 0x0000000000017941 */ /* 0x000fea0003800000 */
.L_x_40:
[----:B------:R-:W-:Y:S01]  /*22d0*/  @!P3 IMAD R27, R27, R155, R12 ;  /* 0x0000009b1b1bb224 */ /* 0x000fe200078e020c */
[----:B------:R-:W-:Y:S04]  /*22e0*/  BSSY B1, `(.L_x_42) ;  /* 0x0000006000017945 */ /* 0x000fe80003800000 */
[----:B------:R4:W-:Y:S01]  /*22f0*/  @!P3 STG.E.U8 desc[UR36][R6.64+0x1], R27 ;  /* 0x0000011b0600b986 */ /* 0x0009e2000c101124 */
[----:B------:R-:W-:Y:S05]  /*2300*/  @P4 BRA `(.L_x_43) ;  /* 0x00000000000c4947 */ /* 0x000fea0003800000 */
[----:B--2---:R-:W1:Y:S02]  /*2310*/  LDG.E.U8 R157, desc[UR36][R8.64+0x8] ;  /* 0x00000824089d7981 */ /* 0x004e64000c1e1100 */
[----:B-1----:R-:W-:-:S05]  /*2320*/  PRMT R3, R157, 0x8880, RZ ;  /* 0x000088809d037816 */ /* 0x002fca00000000ff */
[----:B------:R-:W-:-:S07]  /*2330*/  IMAD R12, R3, R156, RZ ;  /* 0x0000009c030c7224 */ /* 0x000fce00078e02ff */
.L_x_43:
[----:B------:R-:W-:Y:S05]  /*2340*/  BSYNC B1 ;  /* 0x0000000000017941 */ /* 0x000fea0003800000 */
.L_x_42:
[----:B-1----:R-:W-:Y:S01]  /*2350*/  @!P4 IMAD R3, R28, R155, R12 ;  /* 0x0000009b1c03c224 */ /* 0x002fe200078e020c */
[----:B------:R-:W-:Y:S04]  /*2360*/  BSSY B1, `(.L_x_44) ;  /* 0x0000006000017945 */ /* 0x000fe80003800000 */
[----:B------:R1:W-:Y:S01]  /*2370*/  @!P4 STG.E.U8 desc[UR36][R4.64+0x8], R3 ;  /* 0x000008030400c986 */ /* 0x0003e2000c101124 */
[----:B------:R-:W-:Y:S05]  /*2380*/  @P2 BRA `(.L_x_45) ;  /* 0x00000000000c2947 */ /* 0x000fea0003800000 */
[----:B--2---:R-:W1:Y:S02]  /*2390*/  LDG.E.U8 R157, desc[UR36][R8.64+0x9] ;  /* 0x00000924089d7981 */ /* 0x004e64000c1e1100 */
[----:B-1----:R-:W-:-:S05]  /*23a0*/  PRMT R3, R157, 0x8880, RZ ;  /* 0x000088809d037816 */ /* 0x002fca00000000ff */
[----:B------:R-:W-:-:S07]  /*23b0*/  IMAD R12, R3, R156, RZ ;  /* 0x0000009c030c7224 */ /* 0x000fce00078e02ff */
.L_x_45:
[----:B------:R-:W-:Y:S05]  /*23c0*/  BSYNC B1 ;  /* 0x0000000000017941 */ /* 0x000fea0003800000 */
.L_x_44:
[C---:B------:R-:W-:Y:S01]  /*23d0*/  ISETP.LT.OR P4, PT, R0.reuse, 0x9, !P0 ;  /* 0x000000090000780c */ /* 0x040fe20004781670 */
[----:B------:R-:W-:Y:S01]  /*23e0*/  @!P2 IMAD R29, R29, R155, R12 ;  /* 0x0000009b1d1da224 */ /* 0x000fe200078e020c */
[----:B------:R-:W-:Y:S01]  /*23f0*/  BSSY B1, `(.L_x_46) ;  /* 0x0000009000017945 */ /* 0x000fe20003800000 */
[C---:B------:R-:W-:Y:S02]  /*2400*/  ISETP.LT.OR P3, PT, R0.reuse, 0xa, !P0 ;  /* 0x0000000a0000780c */ /* 0x040fe40004761670 */
[C---:B------:R-:W-:Y:S01]  /*2410*/  ISETP.LT.OR P5, PT, R0.reuse, 0x11, !P1 ;  /* 0x000000110000780c */ /* 0x040fe20004fa1670 */
[----:B------:R0:W-:Y:S01]  /*2420*/  @!P2 STG.E.U8 desc[UR36][R4.64+0x9], R29 ;  /* 0x0000091d0400a986 */ /* 0x0001e2000c101124 */
[----:B------:R-:W-:-:S06]  /*2430*/  ISETP.LT.OR P2, PT, R0, 0x12, !P1 ;  /* 0x000000120000780c */ /* 0x000fcc0004f41670 */
[----:B------:R-:W-:Y:S07]  /*2440*/  @P4 BRA `(.L_x_47) ;  /* 0x00000000000c4947 */ /* 0x000fee0003800000 */
[----:B--2---:R-:W1:Y:S02]  /*2450*/  LDG.E.U8 R157, desc[UR36][R10.64+0x8] ;  /* 0x000008240a9d7981 */ /* 0x004e64000c1e1100 */
[----:B-1----:R-:W-:-:S05]  /*2460*/  PRMT R3, R157, 0x8880, RZ ;  /* 0x000088809d037816 */ /* 0x002fca00000000ff */
[----:B------:R-:W-:-:S07]  /*2470*/  IMAD R12, R3, R156, RZ ;  /* 0x0000009c030c7224 */ /* 0x000fce00078e02ff */
.L_x_47:
[----:B------:R-:W-:Y:S05]  /*2480*/  BSYNC B1 ;  /* 0x0000000000017941 */ /* 0x000fea0003800000 */
.L_x_46:
[----:B-1----:R-:W-:Y:S01]  /*2490*/  @!P4 IMAD R3, R30, R155, R12 ;  /* 0x0000009b1e03c224 */ /* 0x002fe200078e020c */
[----:B------:R-:W-:Y:S04]  /*24a0*/  BSSY B1, `(.L_x_48) ;  /* 0x0000006000017945 */ /* 0x000fe80003800000 */
[----:B------:R1:W-:Y:S01]  /*24b0*/  @!P4 STG.E.U8 desc[UR36][R6.64+0x8], R3 ;  /* 0x000008030600c986 */ /* 0x0003e2000c101124 */
[----:B------:R-:W-:Y:S05]  /*24c0*/  @P3 BRA `(.L_x_49) ;  /* 0x00000000000c3947 */ /* 0x000fea0003800000 */
[----:B--2---:R-:W1:Y:S02]  /*24d0*/  LDG.E.U8 R157, desc[UR36][R10.64+0x9] ;  /* 0x000009240a9d7981 */ /* 0x004e64000c1e1100 */
[----:B-1----:R-:W-:-:S05]  /*24e0*/  PRMT R3, R157, 0x8880, RZ ;  /* 0x000088809d037816 */ /* 0x002fca00000000ff */
[----:B------:R-:W-:-:S07]  /*24f0*/  IMAD R12, R3, R156, RZ ;  /* 0x0000009c030c7224 */ /* 0x000fce00078e02ff */
.L_x_49:
[----:B------:R-:W-:Y:S05]  /*2500*/  BSYNC B1 ;  /* 0x0000000000017941 */ /* 0x000fea0003800000 */
.L_x_48:
[----:B------:R-:W-:Y:S01]  /*2510*/  @!P3 IMAD R31, R31, R155, R12 ;  /* 0x0000009b1f1fb224 */ /* 0x000fe200078e020c */
[----:B------:R-:W-:Y:S04]  /*2520*/  BSSY B1, `(.L_x_50) ;  /* 0x0000006000017945 */ /* 0x000fe80003800000 */
[----:B------:R0:W-:Y:S01]  /*2530*/  @!P3 STG.E.U8 desc[UR36][R6.64+0x9], R31 ;  /* 0x0000091f0600b986 */ /* 0x0001e2000c101124 */
[----:B------:R-:W-:Y:S05]  /*2540*/  @P5 BRA `(.L_x_51) ;  /* 0x00000000000c5947 */ /* 0x000fea0003800000 */
[----:B--2---:R-:W1:Y:S02]  /*2550*/  LDG.E.U8 R157, desc[UR36][R8.64+0x10] ;  /* 0x00001024089d7981 */ /* 0x004e64000c1e1100 */
[----:B-1----:R-:W-:-:S05]  /*2560*/  PRMT R3, R157, 0x8880, RZ ;  /* 0x000088809d037816 */ /* 0x002fca00000000ff */
[----:B------:R-:W-:-:S07]  /*2570*/  IMAD R12, R3, R156, RZ ;  /* 0x0000009c030c7224 */ /* 0x000fce00078e02ff */
.L_x_51:
[----:B------:R-:W-:Y:S05]  /*2580*/  BSYNC B1 ;  /* 0x0000000000017941 */ /* 0x000fea0003800000 */
.L_x_50:
[----:B-1----:R-:W-:Y:S01]  /*2590*/  @!P5 IMAD R3, R32, R155, R12 ;  /* 0x0000009b2003d224 */ /* 0x002fe200078e020c */
[----:B------:R-:W-:Y:S04]  /*25a0*/  BSSY B1, `(.L_x_52) ;  /* 0x0000006000017945 */ /* 0x000fe80003800000 */
[----:B------:R1:W-:Y:S01]  /*25b0*/  @!P5 STG.E.U8 desc[UR36][R4.64+0x10], R3 ;  /* 0x000010030400d986 */ /* 0x0003e2000c101124 */
[----:B------:R-:W-:Y:S05]  /*25c0*/  @P2 BRA `(.L_x_53) ;  /* 0x00000000000c2947 */ /* 0x000fea0003800000 */
[----:B--2---:R-:W1:Y:S02]  /*25d0*/  LDG.E.U8 R157, desc[UR36][R8.64+0x11] ;  /* 0x00001124089d7981 */ /* 0x004e64000c1e1100 */
[----:B-1----:R-:W-:-:S05]  /*25e0*/  PRMT R3, R157, 0x8880, RZ ;  /* 0x000088809d037816 */ /* 0x002fca00000000ff */
[----:B------:R-:W-:-:S07]  /*25f0*/  IMAD R12, R3, R156, RZ ;  /* 0x0000009c030c7224 */ /* 0x000fce00078e02ff */
.L_x_53:
[----:B------:R-:W-:Y:S05]  /*2600*/  BSYNC B1 ;  /* 0x0000000000017941 */ /* 0x000fea0003800000 */
.L_x_52:
        /* <DEDUP_REMOVED lines=11> */
.L_x_55:
[----:B------:R-:W-:Y:S05]  /*26c0*/  BSYNC B1 ;  /* 0x0000000000017941 */ /* 0x000fea0003800000 */
.L_x_54:
[----:B-1----:R-:W-:Y:S01]  /*26d0*/  @!P4 IMAD R3, R34, R155, R12 ;  /* 0x0000009b2203c224 */ /* 0x002fe200078e020c */
[----:B------:R-:W-:Y:S04]  /*26e0*/  BSSY B1, `(.L_x_56) ;  /* 0x0000006000017945 */ /* 0x000fe80003800000 */
[----:B------:R1:W-:Y:S01]  /*26f0*/  @!P4 STG.E.U8 desc[UR36][R6.64+0x10], R3 ;  /* 0x000010030600c986 */ /* 0x0003e2000c101124 */
[----:B------:R-:W-:Y:S05]  /*2700*/  @P3 BRA `(.L_x_57) ;  /* 0x00000000000c3947 */ /* 0x000fea0003800000 */
[----:B--2---:R-:W1:Y:S02]  /*2710*/  LDG.E.U8 R157, desc[UR36][R10.64+0x11] ;  /* 0x000011240a9d7981 */ /* 0x004e64000c1e1100 */
[----:B-1----:R-:W-:-:S05]  /*2720*/  PRMT R3, R157, 0x8880, RZ ;  /* 0x000088809d037816 */ /* 0x002fca00000000ff */
[----:B------:R-:W-:-:S07]  /*2730*/  IMAD R12, R3, R156, RZ ;  /* 0x0000009c030c7224 */ /* 0x000fce00078e02ff */
.L_x_57:
[----:B------:R-:W-:Y:S05]  /*2740*/  BSYNC B1 ;  /* 0x0000000000017941 */ /* 0x000fea0003800000 */
.L_x_56:
[----:B------:R-:W-:Y:S01]  /*2750*/  @!P3 IMAD R35, R35, R155, R12 ;  /* 0x0000009b2323b224 */ /* 0x000fe200078e020c */
[----:B------:R-:W-:Y:S04]  /*2760*/  BSSY B1, `(.L_x_58) ;  /* 0x0000006000017945 */ /* 0x000fe80003800000 */
[----:B------:R0:W-:Y:S01]  /*2770*/  @!P3 STG.E.U8 desc[UR36][R6.64+0x11], R35 ;  /* 0x000011230600b986 */ /* 0x0001e2000c101124 */
[----:B------:R-:W-:Y:S05]  /*2780*/  @P5 BRA `(.L_x_59) ;  /* 0x00000000000c5947 */ /* 0x000fea0003800000 */
[----:B--2---:R-:W1:Y:S02]  /*2790*/  LDG.E.U8 R157, desc[UR36][R8.64+0x18] ;  /* 0x00001824089d7981 */ /* 0x004e64000c1e1100 */
[----:B-1----:R-:W-:-:S05]  /*27a0*/  PRMT R3, R157, 0x8880, RZ ;  /* 0x000088809d037816 */ /* 0x002fca00000000ff */
[----:B------:R-:W-:-:S07]  /*27b0*/  IMAD R12, R3, R156, RZ ;  /* 0x0000009c030c7224 */ /* 0x000fce00078e02ff */
.L_x_59:
[----:B------:R-:W-:Y:S05]  /*27c0*/  BSYNC B1 ;  /* 0x0000000000017941 */ /* 0x000fea0003800000 */
.L_x_58:
[----:B-1----:R-:W-:Y:S01]  /*27d0*/  @!P5 IMAD R3, R36, R155, R12 ;  /* 0x0000009b2403d224 */ /* 0x002fe200078e020c */
[----:B------:R-:W-:Y:S04]  /*27e0*/  BSSY B1, `(.L_x_60) ;  /* 0x0000006000017945 */ /* 0x000fe80003800000 */
[----:B------:R1:W-:Y:S01]  /*27f0*/  @!P5 STG.E.U8 desc[UR36][R4.64+0x18], R3 ;  /* 0x000018030400d986 */ /* 0x0003e2000c101124 */
[----:B------:R-:W-:Y:S05]  /*2800*/  @P2 BRA `(.L_x_61) ;  /* 0x00000000000c2947 */ /* 0x000fea0003800000 */
[----:B--2---:R-:W1:Y:S02]  /*2810*/  LDG.E.U8 R157, desc[UR36][R8.64+0x19] ;  /* 0x00001924089d7981 */ /* 0x004e64000c1e1100 */
[----:B-1----:R-:W-:-:S05]  /*2820*/  PRMT R3, R157, 0x8880, RZ ;  /* 0x000088809d037816 */ /* 0x002fca00000000ff */
[----:B------:R-:W-:-:S07]  /*2830*/  IMAD R12, R3, R156, RZ ;  /* 0x0000009c030c7224 */ /* 0x000fce00078e02ff */
.L_x_61:
[----:B------:R-:W-:Y:S05]  /*2840*/  BSYNC B1 ;  /* 0x0000000000017941 */ /* 0x000fea0003800000 */
.L_x_60:
        /* <DEDUP_REMOVED lines=11> */
.L_x_63:
[----:B------:R-:W-:Y:S05]  /*2900*/  BSYNC B1 ;  /* 0x0000000000017941 */ /* 0x000fea0003800000 */
.L_x_62:
[----:B-1----:R-:W-:Y:S01]  /*2910*/  @!P4 IMAD R3, R38, R155, R12 ;  /* 0x0000009b2603c224 */ /* 0x002fe200078e020c */
[----:B------:R-:W-:Y:S04]  /*2920*/  BSSY B1, `(.L_x_64) ;  /* 0x0000006000017945 */ /* 0x000fe80003800000 */
[----:B------:R1:W-:Y:S01]  /*2930*/  @!P4 STG.E.U8 desc[UR36][R6.64+0x18], R3 ;  /* 0x000018030600c986 */ /* 0x0003e2000c101124 */
[----:B------:R-:W-:Y:S05]  /*2940*/  @P3 BRA `(.L_x_65) ;  /* 0x00000000000c3947 */ /* 0x000fea0003800000 */
[----:B--2---:R-:W1:Y:S02]  /*2950*/  LDG.E.U8 R157, desc[UR36][R10.64+0x19] ;  /* 0x000019240a9d7981 */ /* 0x004e64000c1e1100 */
[----:B-1----:R-:W-:-:S05]  /*2960*/  PRMT R3, R157, 0x8880, RZ ;  /* 0x000088809d037816 */ /* 0x002fca00000000ff */
[----:B------:R-:W-:-:S07]  /*2970*/  IMAD R12, R3, R156, RZ ;  /* 0x0000009c030c7224 */ /* 0x000fce00078e02ff */
.L_x_65:
[----:B------:R-:W-:Y:S05]  /*2980*/  BSYNC B1 ;  /* 0x0000000000017941 */ /* 0x000fea0003800000 */
.L_x_64:
[----:B------:R-:W-:Y:S01]  /*2990*/  @!P3 IMAD R39, R39, R155, R12 ;  /* 0x0000009b2727b224 */ /* 0x000fe200078e020c */
[----:B------:R-:W-:Y:S04]  /*29a0*/  BSSY B1, `(.L_x_66) ;  /* 0x0000006000017945 */ /* 0x000fe80003800000 */
[----:B------:R0:W-:Y:S01]  /*29b0*/  @!P3 STG.E.U8 desc[UR36][R6.64+0x19], R39 ;  /* 0x000019270600b986 */ /* 0x0001e2000c101124 */
[----:B------:R-:W-:Y:S05]  /*29c0*/  @P5 BRA `(.L_x_67) ;  /* 0x00000000000c5947 */ /* 0x000fea0003800000 */
[----:B--2---:R-:W1:Y:S02]  /*29d0*/  LDG.E.U8 R157, desc[UR36][R8.64+0x20] ;  /* 0x00002024089d7981 */ /* 0x004e64000c1e1100 */
[----:B-1----:R-:W-:-:S05]  /*29e0*/  PRMT R3, R157, 0x8880, RZ ;  /* 0x000088809d037816 */ /* 0x002fca00000000ff */
[----:B------:R-:W-:-:S07]  /*29f0*/  IMAD R12, R3, R156, RZ ;  /* 0x0000009c030c7224 */ /* 0x000fce00078e02ff */
.L_x_67:
[----:B------:R-:W-:Y:S05]  /*2a00*/  BSYNC B1 ;  /* 0x0000000000017941 */ /* 0x000fea0003800000 */
.L_x_66:
[----:B-1----:R-:W-:Y:S01]  /*2a10*/  @!P5 IMAD R3, R40, R155, R12 ;  /* 0x0000009b2803d224 */ /* 0x002fe200078e020c */
[----:B------:R-:W-:Y:S04]  /*2a20*/  BSSY B1, `(.L_x_68) ;  /* 0x0000006000017945 */ /* 0x000fe80003800000 */
[----:B------:R1:W-:Y:S01]  /*2a30*/  @!P5 STG.E.U8 desc[UR36][R4.64+0x20], R3 ;  /* 0x000020030400d986 */ /* 0x0003e2000c101124 */
[----:B------:R-:W-:Y:S05]  /*2a40*/  @P2 BRA `(.L_x_69) ;  /* 0x00000000000c2947 */ /* 0x000fea0003800000 */
[----:B--2---:R-:W1:Y:S02]  /*2a50*/  LDG.E.U8 R157, desc[UR36][R8.64+0x21] ;  /* 0x00002124089d7981 */ /* 0x004e64000c1e1100 */
[----:B-1----:R-:W-:-:S05]  /*2a60*/  PRMT R3, R157, 0x8880, RZ ;  /* 0x000088809d037816 */ /* 0x002fca00000000ff */
[----:B------:R-:W-:-:S07]  /*2a70*/  IMAD R12, R3, R156, RZ ;  /* 0x0000009c030c7224 */ /* 0x000fce00078e02ff */
.L_x_69:
[----:B------:R-:W-:Y:S05]  /*2a80*/  BSYNC B1 ;  /* 0x0000000000017941 */ /* 0x000fea0003800000 */
.L_x_68:
        /* <DEDUP_REMOVED lines=11> */
.L_x_71:
[----:B------:R-:W-:Y:S05]  /*2b40*/  BSYNC B1 ;  /* 0x0000000000017941 */ /* 0x000fea0003800000 */
.L_x_70:
[----:B-1----:R-:W-:Y:S01]  /*2b50*/  @!P4 IMAD R3, R42, R155, R12 ;  /* 0x0000009b2a03c224 */ /* 0x002fe200078e020c */
[----:B------:R-:W-:Y:S04]  /*2b60*/  BSSY B1, `(.L_x_72) ;  /* 0x0000006000017945 */ /* 0x000fe80003800000 */
[----:B------:R1:W-:Y:S01]  /*2b70*/  @!P4 STG.E.U8 desc[UR36][R6.64+0x20], R3 ;  /* 0x000020030600c986 */ /* 0x0003e2000c101124 */
[----:B------:R-:W-:Y:S05]  /*2b80*/  @P3 BRA `(.L_x_73) ;  /* 0x00000000000c3947 */ /* 0x000fea0003800000 */
[----:B--2---:R-:W1:Y:S02]  /*2b90*/  LDG.E.U8 R157, desc[UR36][R10.64+0x21] ;  /* 0x000021240a9d7981 */ /* 0x004e64000c1e1100 */
[----:B-1----:R-:W-:-:S05]  /*2ba0*/  PRMT R3, R157, 0x8880, RZ ;  /* 0x000088809d037816 */ /* 0x002fca00000000ff */
[----:B------:R-:W-:-:S07]  /*2bb0*/  IMAD R12, R3, R156, RZ ;  /* 0x0000009c030c7224 */ /* 0x000fce00078e02ff */
.L_x_73:
[----:B------:R-:W-:Y:S05]  /*2bc0*/  BSYNC B1 ;  /* 0x0000000000017941 */ /* 0x000fea0003800000 */
.L_x_72:
[----:B------:R-:W-:Y:S01]  /*2bd0*/  @!P3 IMAD R43, R43, R155, R12 ;  /* 0x0000009b2b2bb224 */ /* 0x000fe200078e020c */
[----:B------:R-:W-:Y:S04]  /*2be0*/  BSSY B1, `(.L_x_74) ;  /* 0x0000006000017945 */ /* 0x000fe80003800000 */
[----:B------:R0:W-:Y:S01]  /*2bf0*/  @!P3 STG.E.U8 desc[UR36][R6.64+0x21], R43 ;  /* 0x0000212b0600b986 */ /* 0x0001e2000c101124 */
[----:B------:R-:W-:Y:S05]  /*2c00*/  @P5 BRA `(.L_x_75) ;  /* 0x00000000000c5947 */ /* 0x000fea0003800000 */
[----:B--2---:R-:W1:Y:S02]  /*2c10*/  LDG.E.U8 R157, desc[UR36][R8.64+0x28] ;  /* 0x00002824089d7981 */ /* 0x004e64000c1e1100 */
[----:B-1----:R-:W-:-:S05]  /*2c20*/  PRMT R3, R157, 0x8880, RZ ;  /* 0x000088809d037816 */ /* 0x002fca00000000ff */
[----:B------:R-:W-:-:S07]  /*2c30*/  IMAD R12, R3, R156, RZ ;  /* 0x0000009c030c7224 */ /* 0x000fce00078e02ff */
.L_x_75:
[----:B------:R-:W-:Y:S05]  /*2c40*/  BSYNC B1 ;  /* 0x0000000000017941 */ /* 0x000fea0003800000 */
.L_x_74:
[----:B-1----:R-:W-:Y:S01]  /*2c50*/  @!P5 IMAD R3, R44, R155, R12 ;  /* 0x0000009b2c03d224 */ /* 0x002fe200078e020c */
[----:B------:R-:W-:Y:S04]  /*2c60*/  BSSY B1, `(.L_x_76) ;  /* 0x0000006000017945 */ /* 0x000fe80003800000 */
[----:B------:R1:W-:Y:S01]  /*2c70*/  @!P5 STG.E.U8 desc[UR36][R4.64+0x28], R3 ;  /* 0x000028030400d986 */ /* 0x0003e2000c101124 */
[----:B------:R-:W-:Y:S05]  /*2c80*/  @P2 BRA `(.L_x_77) ;  /* 0x00000000000c2947 */ /* 0x000fea0003800000 */
[----:B--2---:R-:W1:Y:S02]  /*2c90*/  LDG.E.U8 R157, desc[UR36][R8.64+0x29] ;  /* 0x00002924089d7981 */ /* 0x004e64000c1e1100 */
[----:B-1----:R-:W-:-:S05]  /*2ca0*/  PRMT R3, R157, 0x8880, RZ ;  /* 0x000088809d037816 */ /* 0x002fca00000000ff */
[----:B------:R-:W-:-:S07]  /*2cb0*/  IMAD R12, R3, R156, RZ ;  /* 0x0000009c030c7224 */ /* 0x000fce00078e02ff */
.L_x_77:
[----:B------:R-:W-:Y:S05]  /*2cc0*/  BSYNC B1 ;  /* 0x0000000000017941 */ /* 0x000fea0003800000 */
.L_x_76:
        /* <DEDUP_REMOVED lines=11> */
.L_x_79:
[----:B------:R-:W-:Y:S05]  /*2d80*/  BSYNC B1 ;  /* 0x0000000000017941 */ /* 0x000fea0003800000 */
.L_x_78:
[----:B-1----:R-:W-:Y:S01]  /*2d90*/  @!P4 IMAD R3, R46, R155, R12 ;  /* 0x0000009b2e03c224 */ /* 0x002fe200078e020c */
[----:B------:R-:W-:Y:S04]  /*2da0*/  BSSY B1, `(.L_x_80) ;  /* 0x0000006000017945 */ /* 0x000fe80003800000 */
[----:B------:R1:W-:Y:S01]  /*2db0*/  @!P4 STG.E.U8 desc[UR36][R6.64+0x28], R3 ;  /* 0x000028030600c986 */ /* 0x0003e2000c101124 */
[----:B------:R-:W-:Y:S05]  /*2dc0*/  @P3 BRA `(.L_x_81) ;  /* 0x00000000000c3947 */ /* 0x000fea0003800000 */
[----:B--2---:R-:W1:Y:S02]  /*2dd0*/  LDG.E.U8 R157, desc[UR36][R10.64+0x29] ;  /* 0x000029240a9d7981 */ /* 0x004e64000c1e1100 */
[----:B-1----:R-:W-:-:S05]  /*2de0*/  PRMT R3, R157, 0x8880, RZ ;  /* 0x000088809d037816 */ /* 0x002fca00000000ff */
[----:B------:R-:W-:-:S07]  /*2df0*/  IMAD R12, R3, R156, RZ ;  /* 0x0000009c030c7224 */ /* 0x000fce00078e02ff */
.L_x_81:
[----:B------:R-:W-:Y:S05]  /*2e00*/  BSYNC B1 ;  /* 0x0000000000017941 */ /* 0x000fea0003800000 */
.L_x_80:
[----:B------:R-:W-:Y:S01]  /*2e10*/  @!P3 IMAD R47, R47, R155, R12 ;  /* 0x0000009b2f2fb224 */ /* 0x000fe200078e020c */
[----:B------:R-:W-:Y:S04]  /*2e20*/  BSSY B1, `(.L_x_82) ;  /* 0x0000006000017945 */ /* 0x000fe80003800000 */
[----:B------:R0:W-:Y:S01]  /*2e30*/  @!P3 STG.E.U8 desc[UR36][R6.64+0x29], R47 ;  /* 0x0000292f0600b986 */ /* 0x0001e2000c101124 */
[----:B------:R-:W-:Y:S05]  /*2e40*/  @P5 BRA `(.L_x_83) ;  /* 0x00000000000c5947 */ /* 0x000fea0003800000 */
[----:B--2---:R-:W1:Y:S02]  /*2e50*/  LDG.E.U8 R157, desc[UR36][R8.64+0x30] ;  /* 0x00003024089d7981 */ /* 0x004e64000c1e1100 */
[----:B-1----:R-:W-:-:S05]  /*2e60*/  PRMT R3, R157, 0x8880, RZ ;  /* 0x000088809d037816 */ /* 0x002fca00000000ff */
[----:B------:R-:W-:-:S07]  /*2e70*/  IMAD R12, R3, R156, RZ ;  /* 0x0000009c030c7224 */ /* 0x000fce00078e02ff */
.L_x_83:
[----:B------:R-:W-:Y:S05]  /*2e80*/  BSYNC B1 ;  /* 0x0000000000017941 */ /* 0x000fea0003800000 */
.L_x_82:
[----:B-1----:R-:W-:Y:S01]  /*2e90*/  @!P5 IMAD R3, R48, R155, R12 ;  /* 0x0000009b3003d224 */ /* 0x002fe200078e020c */
[----:B------:R-:W-:Y:S04]  /*2ea0*/  BSSY B1, `(.L_x_84) ;  /* 0x0000006000017945 */ /* 0x000fe80003800000 */
[----:B------:R1:W-:Y:S01]  /*2eb0*/  @!P5 STG.E.U8 desc[UR36][R4.64+0x30], R3 ;  /* 0x000030030400d986 */ /* 0x0003e2000c101124 */
[----:B------:R-:W-:Y:S05]  /*2ec0*/  @P2 BRA `(.L_x_85) ;  /* 0x00000000000c2947 */ /* 0x000fea0003800000 */
[----:B--2---:R-:W1:Y:S02]  /*2ed0*/  LDG.E.U8 R157, desc[UR36][R8.64+0x31] ;  /* 0x00003124089d7981 */ /* 0x004e64000c1e1100 */
[----:B-1----:R-:W-:-:S05]  /*2ee0*/  PRMT R3, R157, 0x8880, RZ ;  /* 0x000088809d037816 */ /* 0x002fca00000000ff */
[----:B------:R-:W-:-:S07]  /*2ef0*/  IMAD R12, R3, R156, RZ ;  /* 0x0000009c030c7224 */ /* 0x000fce00078e02ff */
.L_x_85:
[----:B------:R-:W-:Y:S05]  /*2f00*/  BSYNC B1 ;  /* 0x0000000000017941 */ /* 0x000fea0003800000 */
.L_x_84:
        /* <DEDUP_REMOVED lines=11> */
.L_x_87:
[----:B------:R-:W-:Y:S05]  /*2fc0*/  BSYNC B1 ;  /* 0x0000000000017941 */ /* 0x000fea0003800000 */
.L_x_86:
[----:B-1----:R-:W-:Y:S01]  /*2fd0*/  @!P4 IMAD R3, R50, R155, R12 ;  /* 0x0000009b3203c224 */ /* 0x002fe200078e020c */
[----:B------:R-:W-:Y:S04]  /*2fe0*/  BSSY B1, `(.L_x_88) ;  /* 0x0000006000017945 */ /* 0x000fe80003800000 */
[----:B------:R1:W-:Y:S01]  /*2ff0*/  @!P4 STG.E.U8 desc[UR36][R6.64+0x30], R3 ;  /* 0x000030030600c986 */ /* 0x0003e2000c101124 */
[----:B------:R-:W-:Y:S05]  /*3000*/  @P3 BRA `(.L_x_89) ;  /* 0x00000000000c3947 */ /* 0x000fea0003800000 */
[----:B--2---:R-:W1:Y:S02]  /*3010*/  LDG.E.U8 R157, desc[UR36][R10.64+0x31] ;  /* 0x000031240a9d7981 */ /* 0x004e64000c1e1100 */
[----:B-1----:R-:W-:-:S05]  /*3020*/  PRMT R3, R157, 0x8880, RZ ;  /* 0x000088809d037816 */ /* 0x002fca00000000ff */
[----:B------:R-:W-:-:S07]  /*3030*/  IMAD R12, R3, R156, RZ ;  /* 0x0000009c030c7224 */ /* 0x000fce00078e02ff */
.L_x_89:
[----:B------:R-:W-:Y:S05]  /*3040*/  BSYNC B1 ;  /* 0x0000000000017941 */ /* 0x000fea0003800000 */
.L_x_88:
[----:B------:R-:W-:Y:S01]  /*3050*/  @!P3 IMAD R51, R51, R155, R12 ;  /* 0x0000009b3333b224 */ /* 0x000fe200078e020c */
[----:B------:R-:W-:Y:S04]  /*3060*/  BSSY B1, `(.L_x_90) ;  /* 0x0000006000017945 */ /* 0x000fe80003800000 */
[----:B------:R0:W-:Y:S01]  /*3070*/  @!P3 STG.E.U8 desc[UR36][R6.64+0x31], R51 ;  /* 0x000031330600b986 */ /* 0x0001e2000c101124 */
[----:B------:R-:W-:Y:S05]  /*3080*/  @P5 BRA `(.L_x_91) ;  /* 0x00000000000c5947 */ /* 0x000fea0003800000 */
[----:B--2---:R-:W1:Y:S02]  /*3090*/  LDG.E.U8 R157, desc[UR36][R8.64+0x38] ;  /* 0x00003824089d7981 */ /* 0x004e64000c1e1100 */
[----:B-1----:R-:W-:-:S05]  /*30a0*/  PRMT R3, R157, 0x8880, RZ ;  /* 0x000088809d037816 */ /* 0x002fca00000000ff */
[----:B------:R-:W-:-:S07]  /*30b0*/  IMAD R12, R3, R156, RZ ;  /* 0x0000009c030c7224 */ /* 0x000fce00078e02ff */
.L_x_91:
[----:B------:R-:W-:Y:S05]  /*30c0*/  BSYNC B1 ;  /* 0x0000000000017941 */ /* 0x000fea0003800000 */
.L_x_90:
[----:B-1----:R-:W-:Y:S01]  /*30d0*/  @!P5 IMAD R3, R52, R155, R12 ;  /* 0x0000009b3403d224 */ /* 0x002fe200078e020c */
[----:B------:R-:W-:Y:S04]  /*30e0*/  BSSY B1, `(.L_x_92) ;  /* 0x0000006000017945 */ /* 0x000fe80003800000 */
[----:B------:R1:W-:Y:S01]  /*30f0*/  @!P5 STG.E.U8 desc[UR36][R4.64+0x38], R3 ;  /* 0x000038030400d986 */ /* 0x0003e2000c101124 */
[----:B------:R-:W-:Y:S05]  /*3100*/  @P2 BRA `(.L_x_93) ;  /* 0x00000000000c2947 */ /* 0x000fea0003800000 */
[----:B--2---:R-:W1:Y:S02]  /*3110*/  LDG.E.U8 R157, desc[UR36][R8.64+0x39] ;  /* 0x00003924089d7981 */ /* 0x004e64000c1e1100 */
[----:B-1----:R-:W-:-:S05]  /*3120*/  PRMT R3, R157, 0x8880, RZ ;  /* 0x000088809d037816 */ /* 0x002fca00000000ff */
[----:B------:R-:W-:-:S07]  /*3130*/  IMAD R12, R3, R156, RZ ;  /* 0x0000009c030c7224 */ /* 0x000fce00078e02ff */
.L_x_93:
[----:B------:R-:W-:Y:S05]  /*3140*/  BSYNC B1 ;  /* 0x0000000000017941 */ /* 0x000fea0003800000 */
.L_x_92:
        /* <DEDUP_REMOVED lines=11> */
.L_x_95:
[----:B------:R-:W-:Y:S05]  /*3200*/  BSYNC B1 ;  /* 0x0000000000017941 */ /* 0x000fea0003800000 */
.L_x_94:
[----:B-1----:R-:W-:Y:S01]  /*3210*/  @!P4 IMAD R3, R54, R155, R12 ;  /* 0x0000009b3603c224 */ /* 0x002fe200078e020c */
[----:B------:R-:W-:Y:S04]  /*3220*/  BSSY B1, `(.L_x_96) ;  /* 0x0000006000017945 */ /* 0x000fe80003800000 */
[----:B------:R1:W-:Y:S01]  /*3230*/  @!P4 STG.E.U8 desc[UR36][R6.64+0x38], R3 ;  /* 0x000038030600c986 */ /* 0x0003e2000c101124 */
[----:B------:R-:W-:Y:S05]  /*3240*/  @P3 BRA `(.L_x_97) ;  /* 0x00000000000c3947 */ /* 0x000fea0003800000 */
[----:B--2---:R-:W1:Y:S02]  /*3250*/  LDG.E.U8 R157, desc[UR36][R10.64+0x39] ;  /* 0x000039240a9d7981 */ /* 0x004e64000c1e1100 */
[----:B-1----:R-:W-:-:S05]  /*3260*/  PRMT R3, R157, 0x8880, RZ ;  /* 0x000088809d037816 */ /* 0x002fca00000000ff */
[----:B------:R-:W-:-:S07]  /*3270*/  IMAD R12, R3, R156, RZ ;  /* 0x0000009c030c7224 */ /* 0x000fce00078e02ff */
.L_x_97:
[----:B------:R-:W-:Y:S05]  /*3280*/  BSYNC B1 ;  /* 0x0000000000017941 */ /* 0x000fea0003800000 */
.L_x_96:
[----:B------:R-:W-:Y:S01]  /*3290*/  @!P3 IMAD R55, R55, R155, R12 ;  /* 0x0000009b3737b224 */ /* 0x000fe200078e020c */
[----:B------:R-:W-:Y:S04]  /*32a0*/  BSSY B1, `(.L_x_98) ;  /* 0x0000006000017945 */ /* 0x000fe80003800000 */
[----:B------:R0:W-:Y:S01]  /*32b0*/  @!P3 STG.E.U8 desc[UR36][R6.64+0x39], R55 ;  /* 0x000039370600b986 */ /* 0x0001e2000c101124 */
[----:B------:R-:W-:Y:S05]  /*32c0*/  @P5 BRA `(.L_x_99) ;  /* 0x00000000000c5947 */ /* 0x000fea0003800000 */
[----:B--2---:R-:W1:Y:S02]  /*32d0*/  LDG.E.U8 R157, desc[UR36][R8.64+0x40] ;  /* 0x00004024089d7981 */ /* 0x004e64000c1e1100 */
[----:B-1----:R-:W-:-:S05]  /*32e0*/  PRMT R3, R157, 0x8880, RZ ;  /* 0x000088809d037816 */ /* 0x002fca00000000ff */
[----:B------:R-:W-:-:S07]  /*32f0*/  IMAD R12, R3, R156, RZ ;  /* 0x0000009c030c7224 */ /* 0x000fce00078e02ff */
.L_x_99:
[----:B------:R-:W-:Y:S05]  /*3300*/  BSYNC B1 ;  /* 0x0000000000017941 */ /* 0x000fea0003800000 */
.L_x_98:
[----:B-1----:R-:W-:Y:S01]  /*3310*/  @!P5 IMAD R3, R56, R155, R12 ;  /* 0x0000009b3803d224 */ /* 0x002fe200078e020c */
[----:B------:R-:W-:Y:S04]  /*3320*/  BSSY B1, `(.L_x_100) ;  /* 0x0000006000017945 */ /* 0x000fe80003800000 */
[----:B------:R1:W-:Y:S01]  /*3330*/  @!P5 STG.E.U8 desc[UR36][R4.64+0x40], R3 ;  /* 0x000040030400d986 */ /* 0x0003e2000c101124 */
[----:B------:R-:W-:Y:S05]  /*3340*/  @P2 BRA `(.L_x_101) ;  /* 0x00000000000c2947 */ /* 0x000fea0003800000 */
[----:B--2---:R-:W1:Y:S02]  /*3350*/  LDG.E.U8 R157, desc[UR36][R8.64+0x41] ;  /* 0x00004124089d7981 */ /* 0x004e64000c1e1100 */
[----:B-1----:R-:W-:-:S05]  /*3360*/  PRMT R3, R157, 0x8880, RZ ;  /* 0x000088809d037816 */ /* 0x002fca00000000ff */
[----:B------:R-:W-:-:S07]  /*3370*/  IMAD R12, R3, R156, RZ ;  /* 0x0000009c030c7224 */ /* 0x000fce00078e02ff */
.L_x_101:
[----:B------:R-:W-:Y:S05]  /*3380*/  BSYNC B1 ;  /* 0x0000000000017941 */ /* 0x000fea0003800000 */
.L_x_100:
        /* <DEDUP_REMOVED lines=11> */
.L_x_103:
[----:B------:R-:W-:Y:S05]  /*3440*/  BSYNC B1 ;  /* 0x0000000000017941 */ /* 0x000fea0003800000 */
.L_x_102:
[----:B-1----:R-:W-:Y:S01]  /*3450*/  @!P4 IMAD R3, R58, R155, R12 ;  /* 0x0000009b3a03c224 */ /* 0x002fe200078e020c */
[----:B------:R-:W-:Y:S04]  /*3460*/  BSSY B1, `(.L_x_104) ;  /* 0x0000006000017945 */ /* 0x000fe80003800000 */
[----:B------:R1:W-:Y:S01]  /*3470*/  @!P4 STG.E.U8 desc[UR36][R6.64+0x40], R3 ;  /* 0x000040030600c986 */ /* 0x0003e2000c101124 */
[----:B------:R-:W-:Y:S05]  /*3480*/  @P3 BRA `(.L_x_105) ;  /* 0x00000000000c3947 */ /* 0x000fea0003800000 */
[----:B--2---:R-:W1:Y:S02]  /*3490*/  LDG.E.U8 R157, desc[UR36][R10.64+0x41] ;  /* 0x000041240a9d7981 */ /* 0x004e64000c1e1100 */
[----:B-1----:R-:W-:-:S05]  /*34a0*/  PRMT R3, R157, 0x8880, RZ ;  /* 0x000088809d037816 */ /* 0x002fca00000000ff */
[----:B------:R-:W-:-:S07]  /*34b0*/  IMAD R12, R3, R156, RZ ;  /* 0x0000009c030c7224 */ /* 0x000fce00078e02ff */
.L_x_105:
[----:B------:R-:W-:Y:S05]  /*34c0*/  BSYNC B1 ;  /* 0x0000000000017941 */ /* 0x000fea0003800000 */
.L_x_104:
[----:B------:R-:W-:Y:S01]  /*34d0*/  @!P3 IMAD R59, R59, R155, R12 ;  /* 0x0000009b3b3bb224 */ /* 0x000fe200078e020c */
[----:B------:R-:W-:Y:S04]  /*34e0*/  BSSY B1, `(.L_x_106) ;  /* 0x0000006000017945 */ /* 0x000fe80003800000 */
[----:B------:R0:W-:Y:S01]  /*34f0*/  @!P3 STG.E.U8 desc[UR36][R6.64+0x41], R59 ;  /* 0x0000413b0600b986 */ /* 0x0001e2000c101124 */
[----:B------:R-:W-:Y:S05]  /*3500*/  @P5 BRA `(.L_x_107) ;  /* 0x00000000000c5947 */ /* 0x000fea0003800000 */
[----:B--2---:R-:W1:Y:S02]  /*3510*/  LDG.E.U8 R157, desc[UR36][R8.64+0x48] ;  /* 0x00004824089d7981 */ /* 0x004e64000c1e1100 */
[----:B-1----:R-:W-:-:S05]  /*3520*/  PRMT R3, R157, 0x8880, RZ ;  /* 0x000088809d037816 */ /* 0x002fca00000000ff */
[----:B------:R-:W-:-:S07]  /*3530*/  IMAD R12, R3, R156, RZ ;  /* 0x0000009c030c7224 */ /* 0x000fce00078e02ff */
.L_x_107:
[----:B------:R-:W-:Y:S05]  /*3540*/  BSYNC B1 ;  /* 0x0000000000017941 */ /* 0x000fea0003800000 */
.L_x_106:
[----:B-1----:R-:W-:Y:S01]  /*3550*/  @!P5 IMAD R3, R60, R155, R12 ;  /* 0x0000009b3c03d224 */ /* 0x002fe200078e020c */
[----:B------:R-:W-:Y:S04]  /*3560*/  BSSY B1, `(.L_x_108) ;  /* 0x0000006000017945 */ /* 0x000fe80003800000 */
[----:B------:R1:W-:Y:S01]  /*3570*/  @!P5 STG.E.U8 desc[UR36][R4.64+0x48], R3 ;  /* 0x000048030400d986 */ /* 0x0003e2000c101124 */
[----:B------:R-:W-:Y:S05]  /*3580*/  @P2 BRA `(.L_x_109) ;  /* 0x00000000000c2947 */ /* 0x000fea0003800000 */
[----:B--2---:R-:W1:Y:S02]  /*3590*/  LDG.E.U8 R157, desc[UR36][R8.64+0x49] ;  /* 0x00004924089d7981 */ /* 0x004e64000c1e1100 */
[----:B-1----:R-:W-:-:S05]  /*35a0*/  PRMT R3, R157, 0x8880, RZ ;  /* 0x000088809d037816 */ /* 0x002fca00000000ff */
[----:B------:R-:W-:-:S07]  /*35b0*/  IMAD R12, R3, R156, RZ ;  /* 0x0000009c030c7224 */ /* 0x000fce00078e02ff */
.L_x_109:
[----:B------:R-:W-:Y:S05]  /*35c0*/  BSYNC B1 ;  /* 0x0000000000017941 */ /* 0x000fea0003800000 */
.L_x_108:
        /* <DEDUP_REMOVED lines=11> */
.L_x_111:
[----:B------:R-:W-:Y:S05]  /*3680*/  BSYNC B1 ;  /* 0x0000000000017941 */ /* 0x000fea0003800000 */
.L_x_110:
[----:B-1----:R-:W-:Y:S01]  /*3690*/  @!P4 IMAD R3, R62, R155, R12 ;  /* 0x0000009b3e03c224 */ /* 0x002fe200078e020c */
[----:B------:R-:W-:Y:S04]  /*36a0*/  BSSY B1, `(.L_x_112) ;  /* 0x0000006000017945 */ /* 0x000fe80003800000 */
[----:B------:R1:W-:Y:S01]  /*36b0*/  @!P4 STG.E.U8 desc[UR36][R6.64+0x48], R3 ;  /* 0x000048030600c986 */ /* 0x0003e2000c101124 */
[----:B------:R-:W-:Y:S05]  /*36c0*/  @P3 BRA `(.L_x_113) ;  /* 0x00000000000c3947 */ /* 0x000fea0003800000 */
[----:B--2---:R-:W1:Y:S02]  /*36d0*/  LDG.E.U8 R157, desc[UR36][R10.64+0x49] ;  /* 0x000049240a9d7981 */ /* 0x004e64000c1e1100 */
[----:B-1----:R-:W-:-:S05]  /*36e0*/  PRMT R3, R157, 0x8880, RZ ;  /* 0x000088809d037816 */ /* 0x002fca00000000ff */
[----:B------:R-:W-:-:S07]  /*36f0*/  IMAD R12, R3, R156, RZ ;  /* 0x0000009c030c7224 */ /* 0x000fce00078e02ff */
.L_x_113:
[----:B------:R-:W-:Y:S05]  /*3700*/  BSYNC B1 ;  /* 0x0000000000017941 */ /* 0x000fea0003800000 */
.L_x_112:
[----:B------:R-:W-:Y:S01]  /*3710*/  @!P3 IMAD R63, R63, R155, R12 ;  /* 0x0000009b3f3fb224 */ /* 0x000fe200078e020c */
[----:B------:R-:W-:Y:S04]  /*3720*/  BSSY B1, `(.L_x_114) ;  /* 0x0000006000017945 */ /* 0x000fe80003800000 */
[----:B------:R0:W-:Y:S01]  /*3730*/  @!P3 STG.E.U8 desc[UR36][R6.64+0x49], R63 ;  /* 0x0000493f0600b986 */ /* 0x0001e2000c101124 */
[----:B------:R-:W-:Y:S05]  /*3740*/  @P5 BRA `(.L_x_115) ;  /* 0x00000000000c5947 */ /* 0x000fea0003800000 */
[----:B--2---:R-:W1:Y:S02]  /*3750*/  LDG.E.U8 R157, desc[UR36][R8.64+0x50] ;  /* 0x00005024089d7981 */ /* 0x004e64000c1e1100 */
[----:B-1----:R-:W-:-:S05]  /*3760*/  PRMT R3, R157, 0x8880, RZ ;  /* 0x000088809d037816 */ /* 0x002fca00000000ff */
[----:B------:R-:W-:-:S07]  /*3770*/  IMAD R12, R3, R156, RZ ;  /* 0x0000009c030c7224 */ /* 0x000fce00078e02ff */
.L_x_115:
[----:B------:R-:W-:Y:S05]  /*3780*/  BSYNC B1 ;  /* 0x0000000000017941 */ /* 0x000fea0003800000 */
.L_x_114:
[----:B-1----:R-:W-:Y:S01]  /*3790*/  @!P5 IMAD R3, R64, R155, R12 ;  /* 0x0000009b4003d224 */ /* 0x002fe200078e020c */
[----:B------:R-:W-:Y:S04]  /*37a0*/  BSSY B1, `(.L_x_116) ;  /* 0x0000006000017945 */ /* 0x000fe80003800000 */
[----:B------:R1:W-:Y:S01]  /*37b0*/  @!P5 STG.E.U8 desc[UR36][R4.64+0x50], R3 ;  /* 0x000050030400d986 */ /* 0x0003e2000c101124 */
[----:B------:R-:W-:Y:S05]  /*37c0*/  @P2 BRA `(.L_x_117) ;  /* 0x00000000000c2947 */ /* 0x000fea0003800000 */
[----:B--2---:R-:W1:Y:S02]  /*37d0*/  LDG.E.U8 R157, desc[UR36][R8.64+0x51] ;  /* 0x00005124089d7981 */ /* 0x004e64000c1e1100 */
[----:B-1----:R-:W-:-:S05]  /*37e0*/  PRMT R3, R157, 0x8880, RZ ;  /* 0x000088809d037816 */ /* 0x002fca00000000ff */
[----:B------:R-:W-:-:S07]  /*37f0*/  IMAD R12, R3, R156, RZ ;  /* 0x0000009c030c7224 */ /* 0x000fce00078e02ff */
.L_x_117:
[----:B------:R-:W-:Y:S05]  /*3800*/  BSYNC B1 ;  /* 0x0000000000017941 */ /* 0x000fea0003800000 */
.L_x_116:
        /* <DEDUP_REMOVED lines=11> */
.L_x_119:
[----:B------:R-:W-:Y:S05]  /*38c0*/  BSYNC B1 ;  /* 0x0000000000017941 */ /* 0x000fea0003800000 */
.L_x_118:
[----:B-1----:R-:W-:Y:S01]  /*38d0*/  @!P4 IMAD R3, R66, R155, R12 ;  /* 0x0000009b4203c224 */ /* 0x002fe200078e020c */
[----:B------:R-:W-:Y:S04]  /*38e0*/  BSSY B1, `(.L_x_120) ;  /* 0x0000006000017945 */ /* 0x000fe80003800000 */
[----:B------:R1:W-:Y:S01]  /*38f0*/  @!P4 STG.E.U8 desc[UR36][R6.64+0x50], R3 ;  /* 0x000050030600c986 */ /* 0x0003e2000c101124 */
[----:B------:R-:W-:Y:S05]  /*3900*/  @P3 BRA `(.L_x_121) ;  /* 0x00000000000c3947 */ /* 0x000fea0003800000 */
[----:B--2---:R-:W1:Y:S02]  /*3910*/  LDG.E.U8 R157, desc[UR36][R10.64+0x51] ;  /* 0x000051240a9d7981 */ /* 0x004e64000c1e1100 */
[----:B-1----:R-:W-:-:S05]  /*3920*/  PRMT R3, R157, 0x8880, RZ ;  /* 0x000088809d037816 */ /* 0x002fca00000000ff */
[----:B------:R-:W-:-:S07]  /*3930*/  IMAD R12, R3, R156, RZ ;  /* 0x0000009c030c7224 */ /* 0x000fce00078e02ff */
.L_x_121:
[----:B------:R-:W-:Y:S05]  /*3940*/  BSYNC B1 ;  /* 0x0000000000017941 */ /* 0x000fea0003800000 */
.L_x_120:
[----:B------:R-:W-:Y:S01]  /*3950*/  @!P3 IMAD R67, R67, R155, R12 ;  /* 0x0000009b4343b224 */ /* 0x000fe200078e020c */
[----:B------:R-:W-:Y:S04]  /*3960*/  BSSY B1, `(.L_x_122) ;  /* 0x0000006000017945 */ /* 0x000fe80003800000 */
[----:B------:R0:W-:Y:S01]  /*3970*/  @!P3 STG.E.U8 desc[UR36][R6.64+0x51], R67 ;  /* 0x000051430600b986 */ /* 0x0001e2000c101124 */
[----:B------:R-:W-:Y:S05]  /*3980*/  @P5 BRA `(.L_x_123) ;  /* 0x00000000000c5947 */ /* 0x000fea0003800000 */
[----:B--2---:R-:W1:Y:S02]  /*3990*/  LDG.E.U8 R157, desc[UR36][R8.64+0x58] ;  /* 0x00005824089d7981 */ /* 0x004e64000c1e1100 */
[----:B-1----:R-:W-:-:S05]  /*39a0*/  PRMT R3, R157, 0x8880, RZ ;  /* 0x000088809d037816 */ /* 0x002fca00000000ff */
[----:B------:R-:W-:-:S07]  /*39b0*/  IMAD R12, R3, R156, RZ ;  /* 0x0000009c030c7224 */ /* 0x000fce00078e02ff */
.L_x_123:
[----:B------:R-:W-:Y:S05]  /*39c0*/  BSYNC B1 ;  /* 0x0000000000017941 */ /* 0x000fea0003800000 */
.L_x_122:
[----:B-1----:R-:W-:Y:S01]  /*39d0*/  @!P5 IMAD R3, R68, R155, R12 ;  /* 0x0000009b4403d224 */ /* 0x002fe200078e020c */
[----:B------:R-:W-:Y:S04]  /*39e0*/  BSSY B1, `(.L_x_124) ;  /* 0x0000006000017945 */ /* 0x000fe80003800000 */
[----:B------:R1:W-:Y:S01]  /*39f0*/  @!P5 STG.E.U8 desc[UR36][R4.64+0x58], R3 ;  /* 0x000058030400d986 */ /* 0x0003e2000c101124 */
[----:B------:R-:W-:Y:S05]  /*3a00*/  @P2 BRA `(.L_x_125) ;  /* 0x00000000000c2947 */ /* 0x000fea0003800000 */
[----:B--2---:R-:W1:Y:S02]  /*3a10*/  LDG.E.U8 R157, desc[UR36][R8.64+0x59] ;  /* 0x00005924089d7981 */ /* 0x004e64000c1e1100 */
[----:B-1----:R-:W-:-:S05]  /*3a20*/  PRMT R3, R157, 0x8880, RZ ;  /* 0x000088809d037816 */ /* 0x002fca00000000ff */
[----:B------:R-:W-:-:S07]  /*3a30*/  IMAD R12, R3, R156, RZ ;  /* 0x0000009c030c7224 */ /* 0x000fce00078e02ff */
.L_x_125:
[----:B------:R-:W-:Y:S05]  /*3a40*/  BSYNC B1 ;  /* 0x0000000000017941 */ /* 0x000fea0003800000 */
.L_x_124:
        /* <DEDUP_REMOVED lines=11> */
.L_x_127:
[----:B------:R-:W-:Y:S05]  /*3b00*/  BSYNC B1 ;  /* 0x0000000000017941 */ /* 0x000fea0003800000 */
.L_x_126:
[----:B-1----:R-:W-:Y:S01]  /*3b10*/  @!P4 IMAD R3, R70, R155, R12 ;  /* 0x0000009b4603c224 */ /* 0x002fe200078e020c */
[----:B------:R-:W-:Y:S04]  /*3b20*/  BSSY B1, `(.L_x_128) ;  /* 0x0000006000017945 */ /* 0x000fe80003800000 */
[----:B------:R1:W-:Y:S01]  /*3b30*/  @!P4 STG.E.U8 desc[UR36][R6.64+0x58], R3 ;  /* 0x000058030600c986 */ /* 0x0003e2000c101124 */
[----:B------:R-:W-:Y:S05]  /*3b40*/  @P3 BRA `(.L_x_129) ;  /* 0x00000000000c3947 */ /* 0x000fea0003800000 */
[----:B--2---:R-:W1:Y:S02]  /*3b50*/  LDG.E.U8 R157, desc[UR36][R10.64+0x59] ;  /* 0x000059240a9d7981 */ /* 0x004e64000c1e1100 */
[----:B-1----:R-:W-:-:S05]  /*3b60*/  PRMT R3, R157, 0x8880, RZ ;  /* 0x000088809d037816 */ /* 0x002fca00000000ff */
[----:B------:R-:W-:-:S07]  /*3b70*/  IMAD R12, R3, R156, RZ ;  /* 0x0000009c030c7224 */ /* 0x000fce00078e02ff */
.L_x_129:
[----:B------:R-:W-:Y:S05]  /*3b80*/  BSYNC B1 ;  /* 0x0000000000017941 */ /* 0x000fea0003800000 */
.L_x_128:
[----:B------:R-:W-:Y:S01]  /*3b90*/  @!P3 IMAD R71, R71, R155, R12 ;  /* 0x0000009b4747b224 */ /* 0x000fe200078e020c */
[----:B------:R-:W-:Y:S04]  /*3ba0*/  BSSY B1, `(.L_x_130) ;  /* 0x0000006000017945 */ /* 0x000fe80003800000 */
[----:B------:R0:W-:Y:S01]  /*3bb0*/  @!P3 STG.E.U8 desc[UR36][R6.64+0x59], R71 ;  /* 0x000059470600b986 */ /* 0x0001e2000c101124 */
[----:B------:R-:W-:Y:S05]  /*3bc0*/  @P5 BRA `(.L_x_131) ;  /* 0x00000000000c5947 */ /* 0x000fea0003800000 */
[----:B--2---:R-:W1:Y:S02]  /*3bd0*/  LDG.E.U8 R157, desc[UR36][R8.64+0x60] ;  /* 0x00006024089d7981 */ /* 0x004e64000c1e1100 */
[----:B-1----:R-:W-:-:S05]  /*3be0*/  PRMT R3, R157, 0x8880, RZ ;  /* 0x000088809d037816 */ /* 0x002fca00000000ff */
[----:B------:R-:W-:-:S07]  /*3bf0*/  IMAD R12, R3, R156, RZ ;  /* 0x0000009c030c7224 */ /* 0x000fce00078e02ff */
.L_x_131:
[----:B------:R-:W-:Y:S05]  /*3c00*/  BSYNC B1 ;  /* 0x0000000000017941 */ /* 0x000fea0003800000 */
.L_x_130:
[----:B-1----:R-:W-:Y:S01]  /*3c10*/  @!P5 IMAD R3, R72, R155, R12 ;  /* 0x0000009b4803d224 */ /* 0x002fe200078e020c */
[----:B------:R-:W-:Y:S04]  /*3c20*/  BSSY B1, `(.L_x_132) ;  /* 0x0000006000017945 */ /* 0x000fe80003800000 */
[----:B------:R1:W-:Y:S01]  /*3c30*/  @!P5 STG.E.U8 desc[UR36][R4.64+0x60], R3 ;  /* 0x000060030400d986 */ /* 0x0003e2000c101124 */
[----:B------:R-:W-:Y:S05]  /*3c40*/  @P2 BRA `(.L_x_133) ;  /* 0x00000000000c2947 */ /* 0x000fea0003800000 */
[----:B--2---:R-:W1:Y:S02]  /*3c50*/  LDG.E.U8 R157, desc[UR36][R8.64+0x61] ;  /* 0x00006124089d7981 */ /* 0x004e64000c1e1100 */
[----:B-1----:R-:W-:-:S05]  /*3c60*/  PRMT R3, R157, 0x8880, RZ ;  /* 0x000088809d037816 */ /* 0x002fca00000000ff */
[----:B------:R-:W-:-:S07]  /*3c70*/  IMAD R12, R3, R156, RZ ;  /* 0x0000009c030c7224 */ /* 0x000fce00078e02ff */
.L_x_133:
[----:B------:R-:W-:Y:S05]  /*3c80*/  BSYNC B1 ;  /* 0x0000000000017941 */ /* 0x000fea0003800000 */
.L_x_132:
        /* <DEDUP_REMOVED lines=11> */
.L_x_135:
[----:B------:R-:W-:Y:S05]  /*3d40*/  BSYNC B1 ;  /* 0x0000000000017941 */ /* 0x000fea0003800000 */
.L_x_134:
[----:B-1----:R-:W-:Y:S01]  /*3d50*/  @!P4 IMAD R3, R74, R155, R12 ;  /* 0x0000009b4a03c224 */ /* 0x002fe200078e020c */
[----:B------:R-:W-:Y:S04]  /*3d60*/  BSSY B1, `(.L_x_136) ;  /* 0x0000006000017945 */ /* 0x000fe80003800000 */
[----:B------:R1:W-:Y:S01]  /*3d70*/  @!P4 STG.E.U8 desc[UR36][R6.64+0x60], R3 ;  /* 0x000060030600c986 */ /* 0x0003e2000c101124 */
[----:B------:R-:W-:Y:S05]  /*3d80*/  @P3 BRA `(.L_x_137) ;  /* 0x00000000000c3947 */ /* 0x000fea0003800000 */
[----:B--2---:R-:W1:Y:S02]  /*3d90*/  LDG.E.U8 R157, desc[UR36][R10.64+0x61] ;  /* 0x000061240a9d7981 */ /* 0x004e64000c1e1100 */
[----:B-1----:R-:W-:-:S05]  /*3da0*/  PRMT R3, R157, 0x8880, RZ ;  /* 0x000088809d037816 */ /* 0x002fca00000000ff */
[----:B------:R-:W-:-:S07]  /*3db0*/  IMAD R12, R3, R156, RZ ;  /* 0x0000009c030c7224 */ /* 0x000fce00078e02ff */
.L_x_137:
[----:B------:R-:W-:Y:S05]  /*3dc0*/  BSYNC B1 ;  /* 0x0000000000017941 */ /* 0x000fea0003800000 */
.L_x_136:
[----:B------:R-:W-:Y:S01]  /*3dd0*/  @!P3 IMAD R75, R75, R155, R12 ;  /* 0x0000009b4b4bb224 */ /* 0x000fe200078e020c */
[----:B------:R-:W-:Y:S04]  /*3de0*/  BSSY B1, `(.L_x_138) ;  /* 0x0000006000017945 */ /* 0x000fe80003800000 */
[----:B------:R0:W-:Y:S01]  /*3df0*/  @!P3 STG.E.U8 desc[UR36][R6.64+0x61], R75 ;  /* 0x0000614b0600b986 */ /* 0x0001e2000c101124 */
[----:B------:R-:W-:Y:S05]  /*3e00*/  @P5 BRA `(.L_x_139) ;  /* 0x00000000000c5947 */ /* 0x000fea0003800000 */
[----:B--2---:R-:W1:Y:S02]  /*3e10*/  LDG.E.U8 R157, desc[UR36][R8.64+0x68] ;  /* 0x00006824089d7981 */ /* 0x004e64000c1e1100 */
[----:B-1----:R-:W-:-:S05]  /*3e20*/  PRMT R3, R157, 0x8880, RZ ;  /* 0x000088809d037816 */ /* 0x002fca00000000ff */
[----:B------:R-:W-:-:S07]  /*3e30*/  IMAD R12, R3, R156, RZ ;  /* 0x0000009c030c7224 */ /* 0x000fce00078e02ff */
.L_x_139:
[----:B------:R-:W-:Y:S05]  /*3e40*/  BSYNC B1 ;  /* 0x0000000000017941 */ /* 0x000fea0003800000 */
.L_x_138:
[----:B-1----:R-:W-:Y:S01]  /*3e50*/  @!P5 IMAD R3, R76, R155, R12 ;  /* 0x0000009b4c03d224 */ /* 0x002fe200078e020c */
[----:B------:R-:W-:Y:S04]  /*3e60*/  BSSY B1, `(.L_x_140) ;  /* 0x0000006000017945 */ /* 0x000fe80003800000 */
[----:B------:R1:W-:Y:S01]  /*3e70*/  @!P5 STG.E.U8 desc[UR36][R4.64+0x68], R3 ;  /* 0x000068030400d986 */ /* 0x0003e2000c101124 */
[----:B------:R-:W-:Y:S05]  /*3e80*/  @P2 BRA `(.L_x_141) ;  /* 0x00000000000c2947 */ /* 0x000fea0003800000 */
[----:B--2---:R-:W1:Y:S02]  /*3e90*/  LDG.E.U8 R157, desc[UR36][R8.64+0x69] ;  /* 0x00006924089d7981 */ /* 0x004e64000c1e1100 */
[----:B-1----:R-:W-:-:S05]  /*3ea0*/  PRMT R3, R157, 0x8880, RZ ;  /* 0x000088809d037816 */ /* 0x002fca00000000ff */
[----:B------:R-:W-:-:S07]  /*3eb0*/  IMAD R12, R3, R156, RZ ;  /* 0x0000009c030c7224 */ /* 0x000fce00078e02ff */
.L_x_141:
[----:B------:R-:W-:Y:S05]  /*3ec0*/  BSYNC B1 ;  /* 0x0000000000017941 */ /* 0x000fea0003800000 */
.L_x_140:
        /* <DEDUP_REMOVED lines=11> */
.L_x_143:
[----:B------:R-:W-:Y:S05]  /*3f80*/  BSYNC B1 ;  /* 0x0000000000017941 */ /* 0x000fea0003800000 */
.L_x_142:
[----:B-1----:R-:W-:Y:S01]  /*3f90*/  @!P4 IMAD R3, R78, R155, R12 ;  /* 0x0000009b4e03c224 */ /* 0x002fe200078e020c */
[----:B------:R-:W-:Y:S04]  /*3fa0*/  BSSY B1, `(.L_x_144) ;  /* 0x0000006000017945 */ /* 0x000fe80003800000 */
[----:B------:R1:W-:Y:S01]  /*3fb0*/  @!P4 STG.E.U8 desc[UR36][R6.64+0x68], R3 ;  /* 0x000068030600c986 */ /* 0x0003e2000c101124 */
[----:B------:R-:W-:Y:S05]  /*3fc0*/  @P3 BRA `(.L_x_145) ;  /* 0x00000000000c3947 */ /* 0x000fea0003800000 */
[----:B--2---:R-:W1:Y:S02]  /*3fd0*/  LDG.E.U8 R157, desc[UR36][R10.64+0x69] ;  /* 0x000069240a9d7981 */ /* 0x004e64000c1e1100 */
[----:B-1----:R-:W-:-:S05]  /*3fe0*/  PRMT R3, R157, 0x8880, RZ ;  /* 0x000088809d037816 */ /* 0x002fca00000000ff */
[----:B------:R-:W-:-:S07]  /*3ff0*/  IMAD R12, R3, R156, RZ ;  /* 0x0000009c030c7224 */ /* 0x000fce00078e02ff */
.L_x_145:
[----:B------:R-:W-:Y:S05]  /*4000*/  BSYNC B1 ;  /* 0x0000000000017941 */ /* 0x000fea0003800000 */
.L_x_144:
[----:B------:R-:W-:Y:S01]  /*4010*/  @!P3 IMAD R79, R79, R155, R12 ;  /* 0x0000009b4f4fb224 */ /* 0x000fe200078e020c */
[----:B------:R-:W-:Y:S04]  /*4020*/  BSSY B1, `(.L_x_146) ;  /* 0x0000006000017945 */ /* 0x000fe80003800000 */
[----:B------:R0:W-:Y:S01]  /*4030*/  @!P3 STG.E.U8 desc[UR36][R6.64+0x69], R79 ;  /* 0x0000694f0600b986 */ /* 0x0001e2000c101124 */
[----:B------:R-:W-:Y:S05]  /*4040*/  @P5 BRA `(.L_x_147) ;  /* 0x00000000000c5947 */ /* 0x000fea0003800000 */
[----:B--2---:R-:W1:Y:S02]  /*4050*/  LDG.E.U8 R157, desc[UR36][R8.64+0x70] ;  /* 0x00007024089d7981 */ /* 0x004e64000c1e1100 */
[----:B-1----:R-:W-:-:S05]  /*4060*/  PRMT R3, R157, 0x8880, RZ ;  /* 0x000088809d037816 */ /* 0x002fca00000000ff */
[----:B------:R-:W-:-:S07]  /*4070*/  IMAD R12, R3, R156, RZ ;  /* 0x0000009c030c7224 */ /* 0x000fce00078e02ff */
.L_x_147:
[----:B------:R-:W-:Y:S05]  /*4080*/  BSYNC B1 ;  /* 0x0000000000017941 */ /* 0x000fea0003800000 */
.L_x_146:
[----:B-1----:R-:W-:Y:S01]  /*4090*/  @!P5 IMAD R3, R80, R155, R12 ;  /* 0x0000009b5003d224 */ /* 0x002fe200078e020c */
[----:B------:R-:W-:Y:S04]  /*40a0*/  BSSY B1, `(.L_x_148) ;  /* 0x0000006000017945 */ /* 0x000fe80003800000 */
[----:B------:R1:W-:Y:S01]  /*40b0*/  @!P5 STG.E.U8 desc[UR36][R4.64+0x70], R3 ;  /* 0x000070030400d986 */ /* 0x0003e2000c101124 */
[----:B------:R-:W-:Y:S05]  /*40c0*/  @P2 BRA `(.L_x_149) ;  /* 0x00000000000c2947 */ /* 0x000fea0003800000 */
[----:B--2---:R-:W1:Y:S02]  /*40d0*/  LDG.E.U8 R157, desc[UR36][R8.64+0x71] ;  /* 0x00007124089d7981 */ /* 0x004e64000c1e1100 */
[----:B-1----:R-:W-:-:S05]  /*40e0*/  PRMT R3, R157, 0x8880, RZ ;  /* 0x000088809d037816 */ /* 0x002fca00000000ff */
[----:B------:R-:W-:-:S07]  /*40f0*/  IMAD R12, R3, R156, RZ ;  /* 0x0000009c030c7224 */ /* 0x000fce00078e02ff */
.L_x_149:
[----:B------:R-:W-:Y:S05]  /*4100*/  BSYNC B1 ;  /* 0x0000000000017941 */ /* 0x000fea0003800000 */
.L_x_148:
        /* <DEDUP_REMOVED lines=11> */
.L_x_151:
[----:B------:R-:W-:Y:S05]  /*41c0*/  BSYNC B1 ;  /* 0x0000000000017941 */ /* 0x000fea0003800000 */
.L_x_150:
[----:B-1----:R-:W-:Y:S01]  /*41d0*/  @!P4 IMAD R3, R82, R155, R12 ;  /* 0x0000009b5203c224 */ /* 0x002fe200078e020c */
[----:B------:R-:W-:Y:S04]  /*41e0*/  BSSY B1, `(.L_x_152) ;  /* 0x0000006000017945 */ /* 0x000fe80003800000 */
[----:B------:R1:W-:Y:S01]  /*41f0*/  @!P4 STG.E.U8 desc[UR36][R6.64+0x70], R3 ;  /* 0x000070030600c986 */ /* 0x0003e2000c101124 */
[----:B------:R-:W-:Y:S05]  /*4200*/  @P3 BRA `(.L_x_153) ;  /* 0x00000000000c3947 */ /* 0x000fea0003800000 */
[----:B--2---:R-:W1:Y:S02]  /*4210*/  LDG.E.U8 R157, desc[UR36][R10.64+0x71] ;  /* 0x000071240a9d7981 */ /* 0x004e64000c1e1100 */
[----:B-1----:R-:W-:-:S05]  /*4220*/  PRMT R3, R157, 0x8880, RZ ;  /* 0x000088809d037816 */ /* 0x002fca00000000ff */
[----:B------:R-:W-:-:S07]  /*4230*/  IMAD R12, R3, R156, RZ ;  /* 0x0000009c030c7224 */ /* 0x000fce00078e02ff */
.L_x_153:
[----:B------:R-:W-:Y:S05]  /*4240*/  BSYNC B1 ;  /* 0x0000000000017941 */ /* 0x000fea0003800000 */
.L_x_152:
[----:B------:R-:W-:Y:S01]  /*4250*/  @!P3 IMAD R83, R83, R155, R12 ;  /* 0x0000009b5353b224 */ /* 0x000fe200078e020c */
[----:B------:R-:W-:Y:S04]  /*4260*/  BSSY B1, `(.L_x_154) ;  /* 0x0000006000017945 */ /* 0x000fe80003800000 */
[----:B------:R0:W-:Y:S01]  /*4270*/  @!P3 STG.E.U8 desc[UR36][R6.64+0x71], R83 ;  /* 0x000071530600b986 */ /* 0x0001e2000c101124 */
[----:B------:R-:W-:Y:S05]  /*4280*/  @P5 BRA `(.L_x_155) ;  /* 0x00000000000c5947 */ /* 0x000fea0003800000 */
[----:B--2---:R-:W1:Y:S02]  /*4290*/  LDG.E.U8 R157, desc[UR36][R8.64+0x78] ;  /* 0x00007824089d7981 */ /* 0x004e64000c1e1100 */
[----:B-1----:R-:W-:-:S05]  /*42a0*/  PRMT R3, R157, 0x8880, RZ ;  /* 0x000088809d037816 */ /* 0x002fca00000000ff */
[----:B------:R-:W-:-:S07]  /*42b0*/  IMAD R12, R3, R156, RZ ;  /* 0x0000009c030c7224 */ /* 0x000fce00078e02ff */
.L_x_155:
[----:B------:R-:W-:Y:S05]  /*42c0*/  BSYNC B1 ;  /* 0x0000000000017941 */ /* 0x000fea0003800000 */
.L_x_154:
[----:B-1----:R-:W-:Y:S01]  /*42d0*/  @!P5 IMAD R3, R84, R155, R12 ;  /* 0x0000009b5403d224 */ /* 0x002fe200078e020c */
[----:B------:R-:W-:Y:S04]  /*42e0*/  BSSY B1, `(.L_x_156) ;  /* 0x0000006000017945 */ /* 0x000fe80003800000 */
[----:B------:R1:W-:Y:S01]  /*42f0*/  @!P5 STG.E.U8 desc[UR36][R4.64+0x78], R3 ;  /* 0x000078030400d986 */ /* 0x0003e2000c101124 */
[----:B------:R-:W-:Y:S05]  /*4300*/  @P2 BRA `(.L_x_157) ;  /* 0x00000000000c2947 */ /* 0x000fea0003800000 */
[----:B--2---:R-:W1:Y:S02]  /*4310*/  LDG.E.U8 R157, desc[UR36][R8.64+0x79] ;  /* 0x00007924089d7981 */ /* 0x004e64000c1e1100 */
[----:B-1----:R-:W-:-:S05]  /*4320*/  PRMT R3, R157, 0x8880, RZ ;  /* 0x000088809d037816 */ /* 0x002fca00000000ff */
[----:B------:R-:W-:-:S07]  /*4330*/  IMAD R12, R3, R156, RZ ;  /* 0x0000009c030c7224 */ /* 0x000fce00078e02ff */
.L_x_157:
[----:B------:R-:W-:Y:S05]  /*4340*/  BSYNC B1 ;  /* 0x0000000000017941 */ /* 0x000fea0003800000 */
.L_x_156:
        /* <DEDUP_REMOVED lines=11> */
.L_x_159:
[----:B------:R-:W-:Y:S05]  /*4400*/  BSYNC B1 ;  /* 0x0000000000017941 */ /* 0x000fea0003800000 */
.L_x_158:
[----:B-1----:R-:W-:Y:S01]  /*4410*/  @!P4 IMAD R3, R86, R155, R12 ;  /* 0x0000009b5603c224 */ /* 0x002fe200078e020c */
[----:B------:R-:W-:Y:S04]  /*4420*/  BSSY B1, `(.L_x_160) ;  /* 0x0000006000017945 */ /* 0x000fe80003800000 */
[----:B------:R1:W-:Y:S01]  /*4430*/  @!P4 STG.E.U8 desc[UR36][R6.64+0x78], R3 ;  /* 0x000078030600c986 */ /* 0x0003e2000c101124 */
[----:B------:R-:W-:Y:S05]  /*4440*/  @P3 BRA `(.L_x_161) ;  /* 0x00000000000c3947 */ /* 0x000fea0003800000 */
[----:B--2---:R-:W1:Y:S02]  /*4450*/  LDG.E.U8 R157, desc[UR36][R10.64+0x79] ;  /* 0x000079240a9d7981 */ /* 0x004e64000c1e1100 */
[----:B-1----:R-:W-:-:S05]  /*4460*/  PRMT R3, R157, 0x8880, RZ ;  /* 0x000088809d037816 */ /* 0x002fca00000000ff */
[----:B------:R-:W-:-:S07]  /*4470*/  IMAD R12, R3, R156, RZ ;  /* 0x0000009c030c7224 */ /* 0x000fce00078e02ff */
.L_x_161:
[----:B------:R-:W-:Y:S05]  /*4480*/  BSYNC B1 ;  /* 0x0000000000017941 */ /* 0x000fea0003800000 */
.L_x_160:
[----:B------:R-:W-:Y:S01]  /*4490*/  @!P3 IMAD R87, R87, R155, R12 ;  /* 0x0000009b5757b224 */ /* 0x000fe200078e020c */
[----:B------:R-:W-:Y:S04]  /*44a0*/  BSSY B1, `(.L_x_162) ;  /* 0x0000006000017945 */ /* 0x000fe80003800000 */
[----:B------:R0:W-:Y:S01]  /*44b0*/  @!P3 STG.E.U8 desc[UR36][R6.64+0x79], R87 ;  /* 0x000079570600b986 */ /* 0x0001e2000c101124 */
[----:B------:R-:W-:Y:S05]  /*44c0*/  @P5 BRA `(.L_x_163) ;  /* 0x00000000000c5947 */ /* 0x000fea0003800000 */
[----:B--2---:R-:W1:Y:S02]  /*44d0*/  LDG.E.U8 R157, desc[UR36][R8.64+0x80] ;  /* 0x00008024089d7981 */ /* 0x004e64000c1e1100 */
[----:B-1----:R-:W-:-:S05]  /*44e0*/  PRMT R3, R157, 0x8880, RZ ;  /* 0x000088809d037816 */ /* 0x002fca00000000ff */
[----:B------:R-:W-:-:S07]  /*44f0*/  IMAD R12, R3, R156, RZ ;  /* 0x0000009c030c7224 */ /* 0x000fce00078e02ff */
.L_x_163:
[----:B------:R-:W-:Y:S05]  /*4500*/  BSYNC B1 ;  /* 0x0000000000017941 */ /* 0x000fea0003800000 */
.L_x_162:
[----:B-1----:R-:W-:Y:S01]  /*4510*/  @!P5 IMAD R3, R88, R155, R12 ;  /* 0x0000009b5803d224 */ /* 0x002fe200078e020c */
[----:B------:R-:W-:Y:S04]  /*4520*/  BSSY B1, `(.L_x_164) ;  /* 0x0000006000017945 */ /* 0x000fe80003800000 */
[----:B------:R1:W-:Y:S01]  /*4530*/  @!P5 STG.E.U8 desc[UR36][R4.64+0x80], R3 ;  /* 0x000080030400d986 */ /* 0x0003e2000c101124 */
[----:B------:R-:W-:Y:S05]  /*4540*/  @P2 BRA `(.L_x_165) ;  /* 0x00000000000c2947 */ /* 0x000fea0003800000 */
[----:B--2---:R-:W1:Y:S02]  /*4550*/  LDG.E.U8 R157, desc[UR36][R8.64+0x81] ;  /* 0x00008124089d7981 */ /* 0x004e64000c1e1100 */
[----:B-1----:R-:W-:-:S05]  /*4560*/  PRMT R3, R157, 0x8880, RZ ;  /* 0x000088809d037816 */ /* 0x002fca00000000ff */
[----:B------:R-:W-:-:S07]  /*4570*/  IMAD R12, R3, R156, RZ ;  /* 0x0000009c030c7224 */ /* 0x000fce00078e02ff */
.L_x_165:
[----:B------:R-:W-:Y:S05]  /*4580*/  BSYNC B1 ;  /* 0x0000000000017941 */ /* 0x000fea0003800000 */
.L_x_164:
        /* <DEDUP_REMOVED lines=11> */
.L_x_167:
[----:B------:R-:W-:Y:S05]  /*4640*/  BSYNC B1 ;  /* 0x0000000000017941 */ /* 0x000fea0003800000 */
.L_x_166:
[----:B-1----:R-:W-:Y:S01]  /*4650*/  @!P4 IMAD R3, R90, R155, R12 ;  /* 0x0000009b5a03c224 */ /* 0x002fe200078e020c */
[----:B------:R-:W-:Y:S04]  /*4660*/  BSSY B1, `(.L_x_168) ;  /* 0x0000006000017945 */ /* 0x000fe80003800000 */
[----:B------:R1:W-:Y:S01]  /*4670*/  @!P4 STG.E.U8 desc[UR36][R6.64+0x80], R3 ;  /* 0x000080030600c986 */ /* 0x0003e2000c101124 */
[----:B------:R-:W-:Y:S05]  /*4680*/  @P3 BRA `(.L_x_169) ;  /* 0x00000000000c3947 */ /* 0x000fea0003800000 */
[----:B--2---:R-:W1:Y:S02]  /*4690*/  LDG.E.U8 R157, desc[UR36][R10.64+0x81] ;  /* 0x000081240a9d7981 */ /* 0x004e64000c1e1100 */
[----:B-1----:R-:W-:-:S05]  /*46a0*/  PRMT R3, R157, 0x8880, RZ ;  /* 0x000088809d037816 */ /* 0x002fca00000000ff */
[----:B------:R-:W-:-:S07]  /*46b0*/  IMAD R12, R3, R156, RZ ;  /* 0x0000009c030c7224 */ /* 0x000fce00078e02ff */
.L_x_169:
[----:B------:R-:W-:Y:S05]  /*46c0*/  BSYNC B1 ;  /* 0x0000000000017941 */ /* 0x000fea0003800000 */
.L_x_168:
[----:B------:R-:W-:Y:S01]  /*46d0*/  @!P3 IMAD R91, R91, R155, R12 ;  /* 0x0000009b5b5bb224 */ /* 0x000fe200078e020c */
[----:B------:R-:W-:Y:S04]  /*46e0*/  BSSY B1, `(.L_x_170) ;  /* 0x0000006000017945 */ /* 0x000fe80003800000 */
[----:B------:R0:W-:Y:S01]  /*46f0*/  @!P3 STG.E.U8 desc[UR36][R6.64+0x81], R91 ;  /* 0x0000815b0600b986 */ /* 0x0001e2000c101124 */
[----:B------:R-:W-:Y:S05]  /*4700*/  @P5 BRA `(.L_x_171) ;  /* 0x00000000000c5947 */ /* 0x000fea0003800000 */
[----:B--2---:R-:W1:Y:S02]  /*4710*/  LDG.E.U8 R157, desc[UR36][R8.64+0x88] ;  /* 0x00008824089d7981 */ /* 0x004e64000c1e1100 */
[----:B-1----:R-:W-:-:S05]  /*4720*/  PRMT R3, R157, 0x8880, RZ ;  /* 0x000088809d037816 */ /* 0x002fca00000000ff */
[----:B------:R-:W-:-:S07]  /*4730*/  IMAD R12, R3, R156, RZ ;  /* 0x0000009c030c7224 */ /* 0x000fce00078e02ff */
.L_x_171:
[----:B------:R-:W-:Y:S05]  /*4740*/  BSYNC B1 ;  /* 0x0000000000017941 */ /* 0x000fea0003800000 */
.L_x_170:
[----:B-1----:R-:W-:Y:S01]  /*4750*/  @!P5 IMAD R3, R92, R155, R12 ;  /* 0x0000009b5c03d224 */ /* 0x002fe200078e020c */
[----:B------:R-:W-:Y:S04]  /*4760*/  BSSY B1, `(.L_x_172) ;  /* 0x0000006000017945 */ /* 0x000fe80003800000 */
[----:B------:R1:W-:Y:S01]  /*4770*/  @!P5 STG.E.U8 desc[UR36][R4.64+0x88], R3 ;  /* 0x000088030400d986 */ /* 0x0003e2000c101124 */
[----:B------:R-:W-:Y:S05]  /*4780*/  @P2 BRA `(.L_x_173) ;  /* 0x00000000000c2947 */ /* 0x000fea0003800000 */
[----:B--2---:R-:W1:Y:S02]  /*4790*/  LDG.E.U8 R157, desc[UR36][R8.64+0x89] ;  /* 0x00008924089d7981 */ /* 0x004e64000c1e1100 */
[----:B-1----:R-:W-:-:S05]  /*47a0*/  PRMT R3, R157, 0x8880, RZ ;  /* 0x000088809d037816 */ /* 0x002fca00000000ff */
[----:B------:R-:W-:-:S07]  /*47b0*/  IMAD R12, R3, R156, RZ ;  /* 0x0000009c030c7224 */ /* 0x000fce00078e02ff */
.L_x_173:
[----:B------:R-:W-:Y:S05]  /*47c0*/  BSYNC B1 ;  /* 0x0000000000017941 */ /* 0x000fea0003800000 */
.L_x_172:
        /* <DEDUP_REMOVED lines=11> */
.L_x_175:
[----:B------:R-:W-:Y:S05]  /*4880*/  BSYNC B1 ;  /* 0x0000000000017941 */ /* 0x000fea0003800000 */
.L_x_174:
[----:B-1----:R-:W-:Y:S01]  /*4890*/  @!P4 IMAD R3, R94, R155, R12 ;  /* 0x0000009b5e03c224 */ /* 0x002fe200078e020c */
[----:B------:R-:W-:Y:S04]  /*48a0*/  BSSY B1, `(.L_x_176) ;  /* 0x0000006000017945 */ /* 0x000fe80003800000 */
[----:B------:R1:W-:Y:S01]  /*48b0*/  @!P4 STG.E.U8 desc[UR36][R6.64+0x88], R3 ;  /* 0x000088030600c986 */ /* 0x0003e2000c101124 */
[----:B------:R-:W-:Y:S05]  /*48c0*/  @P3 BRA `(.L_x_177) ;  /* 0x00000000000c3947 */ /* 0x000fea0003800000 */
[----:B--2---:R-:W1:Y:S02]  /*48d0*/  LDG.E.U8 R157, desc[UR36][R10.64+0x89] ;  /* 0x000089240a9d7981 */ /* 0x004e64000c1e1100 */
[----:B-1----:R-:W-:-:S05]  /*48e0*/  PRMT R3, R157, 0x8880, RZ ;  /* 0x000088809d037816 */ /* 0x002fca00000000ff */
[----:B------:R-:W-:-:S07]  /*48f0*/  IMAD R12, R3, R156, RZ ;  /* 0x0000009c030c7224 */ /* 0x000fce00078e02ff */
.L_x_177:
[----:B------:R-:W-:Y:S05]  /*4900*/  BSYNC B1 ;  /* 0x0000000000017941 */ /* 0x000fea0003800000 */
.L_x_176:
[----:B------:R-:W-:Y:S01]  /*4910*/  @!P3 IMAD R95, R95, R155, R12 ;  /* 0x0000009b5f5fb224 */ /* 0x000fe200078e020c */
[----:B------:R-:W-:Y:S04]  /*4920*/  BSSY B1, `(.L_x_178) ;  /* 0x0000006000017945 */ /* 0x000fe80003800000 */
[----:B------:R0:W-:Y:S01]  /*4930*/  @!P3 STG.E.U8 desc[UR36][R6.64+0x89], R95 ;  /* 0x0000895f0600b986 */ /* 0x0001e2000c101124 */
[----:B------:R-:W-:Y:S05]  /*4940*/  @P5 BRA `(.L_x_179) ;  /* 0x00000000000c5947 */ /* 0x000fea0003800000 */
[----:B--2---:R-:W1:Y:S02]  /*4950*/  LDG.E.U8 R157, desc[UR36][R8.64+0x90] ;  /* 0x00009024089d7981 */ /* 0x004e64000c1e1100 */
[----:B-1----:R-:W-:-:S05]  /*4960*/  PRMT R3, R157, 0x8880, RZ ;  /* 0x000088809d037816 */ /* 0x002fca00000000ff */
[----:B------:R-:W-:-:S07]  /*4970*/  IMAD R12, R3, R156, RZ ;  /* 0x0000009c030c7224 */ /* 0x000fce00078e02ff */
.L_x_179:
[----:B------:R-:W-:Y:S05]  /*4980*/  BSYNC B1 ;  /* 0x0000000000017941 */ /* 0x000fea0003800000 */
.L_x_178:
[----:B-1----:R-:W-:Y:S01]  /*4990*/  @!P5 IMAD R3, R96, R155, R12 ;  /* 0x0000009b6003d224 */ /* 0x002fe200078e020c */
[----:B------:R-:W-:Y:S04]  /*49a0*/  BSSY B1, `(.L_x_180) ;  /* 0x0000006000017945 */ /* 0x000fe80003800000 */
[----:B------:R1:W-:Y:S01]  /*49b0*/  @!P5 STG.E.U8 desc[UR36][R4.64+0x90], R3 ;  /* 0x000090030400d986 */ /* 0x0003e2000c101124 */
[----:B------:R-:W-:Y:S05]  /*49c0*/  @P2 BRA `(.L_x_181) ;  /* 0x00000000000c2947 */ /* 0x000fea0003800000 */
[----:B--2---:R-:W1:Y:S02]  /*49d0*/  LDG.E.U8 R157, desc[UR36][R8.64+0x91] ;  /* 0x00009124089d7981 */ /* 0x004e64000c1e1100 */
[----:B-1----:R-:W-:-:S05]  /*49e0*/  PRMT R3, R157, 0x8880, RZ ;  /* 0x000088809d037816 */ /* 0x002fca00000000ff */
[----:B------:R-:W-:-:S07]  /*49f0*/  IMAD R12, R3, R156, RZ ;  /* 0x0000009c030c7224 */ /* 0x000fce00078e02ff */
.L_x_181:
[----:B------:R-:W-:Y:S05]  /*4a00*/  BSYNC B1 ;  /* 0x0000000000017941 */ /* 0x000fea0003800000 */
.L_x_180:
        /* <DEDUP_REMOVED lines=11> */
.L_x_183:
[----:B------:R-:W-:Y:S05]  /*4ac0*/  BSYNC B1 ;  /* 0x0000000000017941 */ /* 0x000fea0003800000 */
.L_x_182:
[----:B-1----:R-:W-:Y:S01]  /*4ad0*/  @!P4 IMAD R3, R98, R155, R12 ;  /* 0x0000009b6203c224 */ /* 0x002fe200078e020c */
[----:B------:R-:W-:Y:S04]  /*4ae0*/  BSSY B1, `(.L_x_184) ;  /* 0x0000006000017945 */ /* 0x000fe80003800000 */
[----:B------:R1:W-:Y:S01]  /*4af0*/  @!P4 STG.E.U8 desc[UR36][R6.64+0x90], R3 ;  /* 0x000090030600c986 */ /* 0x0003e2000c101124 */
[----:B------:R-:W-:Y:S05]  /*4b00*/  @P3 BRA `(.L_x_185) ;  /* 0x00000000000c3947 */ /* 0x000fea0003800000 */
[----:B--2---:R-:W1:Y:S02]  /*4b10*/  LDG.E.U8 R157, desc[UR36][R10.64+0x91] ;  /* 0x000091240a9d7981 */ /* 0x004e64000c1e1100 */
[----:B-1----:R-:W-:-:S05]  /*4b20*/  PRMT R3, R157, 0x8880, RZ ;  /* 0x000088809d037816 */ /* 0x002fca00000000ff */
[----:B------:R-:W-:-:S07]  /*4b30*/  IMAD R12, R3, R156, RZ ;  /* 0x0000009c030c7224 */ /* 0x000fce00078e02ff */
.L_x_185:
[----:B------:R-:W-:Y:S05]  /*4b40*/  BSYNC B1 ;  /* 0x0000000000017941 */ /* 0x000fea0003800000 */
.L_x_184:
[----:B------:R-:W-:Y:S01]  /*4b50*/  @!P3 IMAD R99, R99, R155, R12 ;  /* 0x0000009b6363b224 */ /* 0x000fe200078e020c */
[----:B------:R-:W-:Y:S04]  /*4b60*/  BSSY B1, `(.L_x_186) ;  /* 0x0000006000017945 */ /* 0x000fe80003800000 */
[----:B------:R0:W-:Y:S01]  /*4b70*/  @!P3 STG.E.U8 desc[UR36][R6.64+0x91], R99 ;  /* 0x000091630600b986 */ /* 0x0001e2000c101124 */
[----:B------:R-:W-:Y:S05]  /*4b80*/  @P5 BRA `(.L_x_187) ;  /* 0x00000000000c5947 */ /* 0x000fea0003800000 */
[----:B--2---:R-:W1:Y:S02]  /*4b90*/  LDG.E.U8 R157, desc[UR36][R8.64+0x98] ;  /* 0x00009824089d7981 */ /* 0x004e64000c1e1100 */
[----:B-1----:R-:W-:-:S05]  /*4ba0*/  PRMT R3, R157, 0x8880, RZ ;  /* 0x000088809d037816 */ /* 0x002fca00000000ff */
[----:B------:R-:W-:-:S07]  /*4bb0*/  IMAD R12, R3, R156, RZ ;  /* 0x0000009c030c7224 */ /* 0x000fce00078e02ff */
.L_x_187:
[----:B------:R-:W-:Y:S05]  /*4bc0*/  BSYNC B1 ;  /* 0x0000000000017941 */ /* 0x000fea0003800000 */
.L_x_186:
[----:B-1----:R-:W-:Y:S01]  /*4bd0*/  @!P5 IMAD R3, R100, R155, R12 ;  /* 0x0000009b6403d224 */ /* 0x002fe200078e020c */
[----:B------:R-:W-:Y:S04]  /*4be0*/  BSSY B1, `(.L_x_188) ;  /* 0x0000006000017945 */ /* 0x000fe80003800000 */
[----:B------:R1:W-:Y:S01]  /*4bf0*/  @!P5 STG.E.U8 desc[UR36][R4.64+0x98], R3 ;  /* 0x000098030400d986 */ /* 0x0003e2000c101124 */
[----:B------:R-:W-:Y:S05]  /*4c00*/  @P2 BRA `(.L_x_189) ;  /* 0x00000000000c2947 */ /* 0x000fea0003800000 */
[----:B--2---:R-:W1:Y:S02]  /*4c10*/  LDG.E.U8 R157, desc[UR36][R8.64+0x99] ;  /* 0x00009924089d7981 */ /* 0x004e64000c1e1100 */
[----:B-1----:R-:W-:-:S05]  /*4c20*/  PRMT R3, R157, 0x8880, RZ ;  /* 0x000088809d037816 */ /* 0x002fca00000000ff */
[----:B------:R-:W-:-:S07]  /*4c30*/  IMAD R12, R3, R156, RZ ;  /* 0x0000009c030c7224 */ /* 0x000fce00078e02ff */
.L_x_189:
[----:B------:R-:W-:Y:S05]  /*4c40*/  BSYNC B1 ;  /* 0x0000000000017941 */ /* 0x000fea0003800000 */
.L_x_188:
        /* <DEDUP_REMOVED lines=11> */
.L_x_191:
[----:B------:R-:W-:Y:S05]  /*4d00*/  BSYNC B1 ;  /* 0x0000000000017941 */ /* 0x000fea0003800000 */
.L_x_190:
[----:B-1----:R-:W-:Y:S01]  /*4d10*/  @!P4 IMAD R3, R102, R155, R12 ;  /* 0x0000009b6603c224 */ /* 0x002fe200078e020c */
[----:B------:R-:W-:Y:S04]  /*4d20*/  BSSY B1, `(.L_x_192) ;  /* 0x0000006000017945 */ /* 0x000fe80003800000 */
[----:B------:R1:W-:Y:S01]  /*4d30*/  @!P4 STG.E.U8 desc[UR36][R6.64+0x98], R3 ;  /* 0x000098030600c986 */ /* 0x0003e2000c101124 */
[----:B------:R-:W-:Y:S05]  /*4d40*/  @P3 BRA `(.L_x_193) ;  /* 0x00000000000c3947 */ /* 0x000fea0003800000 */
[----:B--2---:R-:W1:Y:S02]  /*4d50*/  LDG.E.U8 R157, desc[UR36][R10.64+0x99] ;  /* 0x000099240a9d7981 */ /* 0x004e64000c1e1100 */
[----:B-1----:R-:W-:-:S05]  /*4d60*/  PRMT R3, R157, 0x8880, RZ ;  /* 0x000088809d037816 */ /* 0x002fca00000000ff */
[----:B------:R-:W-:-:S07]  /*4d70*/  IMAD R12, R3, R156, RZ ;  /* 0x0000009c030c7224 */ /* 0x000fce00078e02ff */
.L_x_193:
[----:B------:R-:W-:Y:S05]  /*4d80*/  BSYNC B1 ;  /* 0x0000000000017941 */ /* 0x000fea0003800000 */
.L_x_192:
[----:B------:R-:W-:Y:S01]  /*4d90*/  @!P3 IMAD R103, R103, R155, R12 ;  /* 0x0000009b6767b224 */ /* 0x000fe200078e020c */
[----:B------:R-:W-:Y:S04]  /*4da0*/  BSSY B1, `(.L_x_194) ;  /* 0x0000006000017945 */ /* 0x000fe80003800000 */
[----:B------:R0:W-:Y:S01]  /*4db0*/  @!P3 STG.E.U8 desc[UR36][R6.64+0x99], R103 ;  /* 0x000099670600b986 */ /* 0x0001e2000c101124 */
[----:B------:R-:W-:Y:S05]  /*4dc0*/  @P5 BRA `(.L_x_195) ;  /* 0x00000000000c5947 */ /* 0x000fea0003800000 */
[----:B--2---:R-:W1:Y:S02]  /*4dd0*/  LDG.E.U8 R157, desc[UR36][R8.64+0xa0] ;  /* 0x0000a024089d7981 */ /* 0x004e64000c1e1100 */
[----:B-1----:R-:W-:-:S05]  /*4de0*/  PRMT R3, R157, 0x8880, RZ ;  /* 0x000088809d037816 */ /* 0x002fca00000000ff */
[----:B------:R-:W-:-:S07]  /*4df0*/  IMAD R12, R3, R156, RZ ;  /* 0x0000009c030c7224 */ /* 0x000fce00078e02ff */
.L_x_195:
[----:B------:R-:W-:Y:S05]  /*4e00*/  BSYNC B1 ;  /* 0x0000000000017941 */ /* 0x000fea0003800000 */
.L_x_194:
[----:B-1----:R-:W-:Y:S01]  /*4e10*/  @!P5 IMAD R3, R104, R155, R12 ;  /* 0x0000009b6803d224 */ /* 0x002fe200078e020c */
[----:B------:R-:W-:Y:S04]  /*4e20*/  BSSY B1, `(.L_x_196) ;  /* 0x0000006000017945 */ /* 0x000fe80003800000 */
[----:B------:R1:W-:Y:S01]  /*4e30*/  @!P5 STG.E.U8 desc[UR36][R4.64+0xa0], R3 ;  /* 0x0000a0030400d986 */ /* 0x0003e2000c101124 */
[----:B------:R-:W-:Y:S05]  /*4e40*/  @P2 BRA `(.L_x_197) ;  /* 0x00000000000c2947 */ /* 0x000fea0003800000 */
[----:B--2---:R-:W1:Y:S02]  /*4e50*/  LDG.E.U8 R157, desc[UR36][R8.64+0xa1] ;  /* 0x0000a124089d7981 */ /* 0x004e64000c1e1100 */
[----:B-1----:R-:W-:-:S05]  /*4e60*/  PRMT R3, R157, 0x8880, RZ ;  /* 0x000088809d037816 */ /* 0x002fca00000000ff */
[----:B------:R-:W-:-:S07]  /*4e70*/  IMAD R12, R3, R156, RZ ;  /* 0x0000009c030c7224 */ /* 0x000fce00078e02ff */
.L_x_197:
[----:B------:R-:W-:Y:S05]  /*4e80*/  BSYNC B1 ;  /* 0x0000000000017941 */ /* 0x000fea0003800000 */
.L_x_196:
        /* <DEDUP_REMOVED lines=11> */
.L_x_199:
[----:B------:R-:W-:Y:S05]  /*4f40*/  BSYNC B1 ;  /* 0x0000000000017941 */ /* 0x000fea0003800000 */
.L_x_198:
[----:B-1----:R-:W-:Y:S01]  /*4f50*/  @!P4 IMAD R3, R106, R155, R12 ;  /* 0x0000009b6a03c224 */ /* 0x002fe200078e020c */
[----:B------:R-:W-:Y:S04]  /*4f60*/  BSSY B1, `(.L_x_200) ;  /* 0x0000006000017945 */ /* 0x000fe80003800000 */
[----:B------:R1:W-:Y:S01]  /*4f70*/  @!P4 STG.E.U8 desc[UR36][R6.64+0xa0], R3 ;  /* 0x0000a0030600c986 */ /* 0x0003e2000c101124 */
[----:B------:R-:W-:Y:S05]  /*4f80*/  @P3 BRA `(.L_x_201) ;  /* 0x00000000000c3947 */ /* 0x000fea0003800000 */
[----:B--2---:R-:W1:Y:S02]  /*4f90*/  LDG.E.U8 R157, desc[UR36][R10.64+0xa1] ;  /* 0x0000a1240a9d7981 */ /* 0x004e64000c1e1100 */
[----:B-1----:R-:W-:-:S05]  /*4fa0*/  PRMT R3, R157, 0x8880, RZ ;  /* 0x000088809d037816 */ /* 0x002fca00000000ff */
[----:B------:R-:W-:-:S07]  /*4fb0*/  IMAD R12, R3, R156, RZ ;  /* 0x0000009c030c7224 */ /* 0x000fce00078e02ff */
.L_x_201:
[----:B------:R-:W-:Y:S05]  /*4fc0*/  BSYNC B1 ;  /* 0x0000000000017941 */ /* 0x000fea0003800000 */
.L_x_200:
[----:B------:R-:W-:Y:S01]  /*4fd0*/  @!P3 IMAD R107, R107, R155, R12 ;  /* 0x0000009b6b6bb224 */ /* 0x000fe200078e020c */
[----:B------:R-:W-:Y:S04]  /*4fe0*/  BSSY B1, `(.L_x_202) ;  /* 0x0000006000017945 */ /* 0x000fe80003800000 */
[----:B------:R0:W-:Y:S01]  /*4ff0*/  @!P3 STG.E.U8 desc[UR36][R6.64+0xa1], R107 ;  /* 0x0000a16b0600b986 */ /* 0x0001e2000c101124 */
[----:B------:R-:W-:Y:S05]  /*5000*/  @P5 BRA `(.L_x_203) ;  /* 0x00000000000c5947 */ /* 0x000fea0003800000 */
[----:B--2---:R-:W1:Y:S02]  /*5010*/  LDG.E.U8 R157, desc[UR36][R8.64+0xa8] ;  /* 0x0000a824089d7981 */ /* 0x004e64000c1e1100 */
[----:B-1----:R-:W-:-:S05]  /*5020*/  PRMT R3, R157, 0x8880, RZ ;  /* 0x000088809d037816 */ /* 0x002fca00000000ff */
[----:B------:R-:W-:-:S07]  /*5030*/  IMAD R12, R3, R156, RZ ;  /* 0x0000009c030c7224 */ /* 0x000fce00078e02ff */
.L_x_203:
[----:B------:R-:W-:Y:S05]  /*5040*/  BSYNC B1 ;  /* 0x0000000000017941 */ /* 0x000fea0003800000 */
.L_x_202:
[----:B-1----:R-:W-:Y:S01]  /*5050*/  @!P5 IMAD R3, R108, R155, R12 ;  /* 0x0000009b6c03d224 */ /* 0x002fe200078e020c */
[----:B------:R-:W-:Y:S04]  /*5060*/  BSSY B1, `(.L_x_204) ;  /* 0x0000006000017945 */ /* 0x000fe80003800000 */
[----:B------:R1:W-:Y:S01]  /*5070*/  @!P5 STG.E.U8 desc[UR36][R4.64+0xa8], R3 ;  /* 0x0000a8030400d986 */ /* 0x0003e2000c101124 */
[----:B------:R-:W-:Y:S05]  /*5080*/  @P2 BRA `(.L_x_205) ;  /* 0x00000000000c2947 */ /* 0x000fea0003800000 */
[----:B--2---:R-:W1:Y:S02]  /*5090*/  LDG.E.U8 R157, desc[UR36][R8.64+0xa9] ;  /* 0x0000a924089d7981 */ /* 0x004e64000c1e1100 */
[----:B-1----:R-:W-:-:S05]  /*50a0*/  PRMT R3, R157, 0x8880, RZ ;  /* 0x000088809d037816 */ /* 0x002fca00000000ff */
[----:B------:R-:W-:-:S07]  /*50b0*/  IMAD R12, R3, R156, RZ ;  /* 0x0000009c030c7224 */ /* 0x000fce00078e02ff */
.L_x_205:
[----:B------:R-:W-:Y:S05]  /*50c0*/  BSYNC B1 ;  /* 0x0000000000017941 */ /* 0x000fea0003800000 */
.L_x_204:
        /* <DEDUP_REMOVED lines=11> */
.L_x_207:
[----:B------:R-:W-:Y:S05]  /*5180*/  BSYNC B1 ;  /* 0x0000000000017941 */ /* 0x000fea0003800000 */
.L_x_206:
[----:B-1----:R-:W-:Y:S01]  /*5190*/  @!P4 IMAD R3, R110, R155, R12 ;  /* 0x0000009b6e03c224 */ /* 0x002fe200078e020c */
[----:B------:R-:W-:Y:S04]  /*51a0*/  BSSY B1, `(.L_x_208) ;  /* 0x0000006000017945 */ /* 0x000fe80003800000 */
[----:B------:R1:W-:Y:S01]  /*51b0*/  @!P4 STG.E.U8 desc[UR36][R6.64+0xa8], R3 ;  /* 0x0000a8030600c986 */ /* 0x0003e2000c101124 */
[----:B------:R-:W-:Y:S05]  /*51c0*/  @P3 BRA `(.L_x_209) ;  /* 0x00000000000c3947 */ /* 0x000fea0003800000 */
[----:B--2---:R-:W1:Y:S02]  /*51d0*/  LDG.E.U8 R157, desc[UR36][R10.64+0xa9] ;  /* 0x0000a9240a9d7981 */ /* 0x004e64000c1e1100 */
[----:B-1----:R-:W-:-:S05]  /*51e0*/  PRMT R3, R157, 0x8880, RZ ;  /* 0x000088809d037816 */ /* 0x002fca00000000ff */
[----:B------:R-:W-:-:S07]  /*51f0*/  IMAD R12, R3, R156, RZ ;  /* 0x0000009c030c7224 */ /* 0x000fce00078e02ff */
.L_x_209:
[----:B------:R-:W-:Y:S05]  /*5200*/  BSYNC B1 ;  /* 0x0000000000017941 */ /* 0x000fea0003800000 */
.L_x_208:
[----:B------:R-:W-:Y:S01]  /*5210*/  @!P3 IMAD R111, R111, R155, R12 ;  /* 0x0000009b6f6fb224 */ /* 0x000fe200078e020c */
[----:B------:R-:W-:Y:S04]  /*5220*/  BSSY B1, `(.L_x_210) ;  /* 0x0000006000017945 */ /* 0x000fe80003800000 */
[----:B------:R0:W-:Y:S01]  /*5230*/  @!P3 STG.E.U8 desc[UR36][R6.64+0xa9], R111 ;  /* 0x0000a96f0600b986 */ /* 0x0001e2000c101124 */
[----:B------:R-:W-:Y:S05]  /*5240*/  @P5 BRA `(.L_x_211) ;  /* 0x00000000000c5947 */ /* 0x000fea0003800000 */
[----:B--2---:R-:W1:Y:S02]  /*5250*/  LDG.E.U8 R157, desc[UR36][R8.64+0xb0] ;  /* 0x0000b024089d7981 */ /* 0x004e64000c1e1100 */
[----:B-1----:R-:W-:-:S05]  /*5260*/  PRMT R3, R157, 0x8880, RZ ;  /* 0x000088809d037816 */ /* 0x002fca00000000ff */
[----:B------:R-:W-:-:S07]  /*5270*/  IMAD R12, R3, R156, RZ ;  /* 0x0000009c030c7224 */ /* 0x000fce00078e02ff */
.L_x_211:
[----:B------:R-:W-:Y:S05]  /*5280*/  BSYNC B1 ;  /* 0x0000000000017941 */ /* 0x000fea0003800000 */
.L_x_210:
[----:B-1----:R-:W-:Y:S01]  /*5290*/  @!P5 IMAD R3, R112, R155, R12 ;  /* 0x0000009b7003d224 */ /* 0x002fe200078e020c */
[----:B------:R-:W-:Y:S04]  /*52a0*/  BSSY B1, `(.L_x_212) ;  /* 0x0000006000017945 */ /* 0x000fe80003800000 */
[----:B------:R1:W-:Y:S01]  /*52b0*/  @!P5 STG.E.U8 desc[UR36][R4.64+0xb0], R3 ;  /* 0x0000b0030400d986 */ /* 0x0003e2000c101124 */
[----:B------:R-:W-:Y:S05]  /*52c0*/  @P2 BRA `(.L_x_213) ;  /* 0x00000000000c2947 */ /* 0x000fea0003800000 */
[----:B--2---:R-:W1:Y:S02]  /*52d0*/  LDG.E.U8 R157, desc[UR36][R8.64+0xb1] ;  /* 0x0000b124089d7981 */ /* 0x004e64000c1e1100 */
[----:B-1----:R-:W-:-:S05]  /*52e0*/  PRMT R3, R157, 0x8880, RZ ;  /* 0x000088809d037816 */ /* 0x002fca00000000ff */
[----:B------:R-:W-:-:S07]  /*52f0*/  IMAD R12, R3, R156, RZ ;  /* 0x0000009c030c7224 */ /* 0x000fce00078e02ff */
.L_x_213:
[----:B------:R-:W-:Y:S05]  /*5300*/  BSYNC B1 ;  /* 0x0000000000017941 */ /* 0x000fea0003800000 */
.L_x_212:
        /* <DEDUP_REMOVED lines=11> */
.L_x_215:
[----:B------:R-:W-:Y:S05]  /*53c0*/  BSYNC B1 ;  /* 0x0000000000017941 */ /* 0x000fea0003800000 */
.L_x_214:
[----:B-1----:R-:W-:Y:S01]  /*53d0*/  @!P4 IMAD R3, R114, R155, R12 ;  /* 0x0000009b7203c224 */ /* 0x002fe200078e020c */
[----:B------:R-:W-:Y:S04]  /*53e0*/  BSSY B1, `(.L_x_216) ;  /* 0x0000006000017945 */ /* 0x000fe80003800000 */
[----:B------:R1:W-:Y:S01]  /*53f0*/  @!P4 STG.E.U8 desc[UR36][R6.64+0xb0], R3 ;  /* 0x0000b0030600c986 */ /* 0x0003e2000c101124 */
[----:B------:R-:W-:Y:S05]  /*5400*/  @P3 BRA `(.L_x_217) ;  /* 0x00000000000c3947 */ /* 0x000fea0003800000 */
[----:B--2---:R-:W1:Y:S02]  /*5410*/  LDG.E.U8 R157, desc[UR36][R10.64+0xb1] ;  /* 0x0000b1240a9d7981 */ /* 0x004e64000c1e1100 */
[----:B-1----:R-:W-:-:S05]  /*5420*/  PRMT R3, R157, 0x8880, RZ ;  /* 0x000088809d037816 */ /* 0x002fca00000000ff */
[----:B------:R-:W-:-:S07]  /*5430*/  IMAD R12, R3, R156, RZ ;  /* 0x0000009c030c7224 */ /* 0x000fce00078e02ff */
.L_x_217:
[----:B------:R-:W-:Y:S05]  /*5440*/  BSYNC B1 ;  /* 0x0000000000017941 */ /* 0x000fea0003800000 */
.L_x_216:
[----:B------:R-:W-:Y:S01]  /*5450*/  @!P3 IMAD R115, R115, R155, R12 ;  /* 0x0000009b7373b224 */ /* 0x000fe200078e020c */
[----:B------:R-:W-:Y:S04]  /*5460*/  BSSY B1, `(.L_x_218) ;  /* 0x0000006000017945 */ /* 0x000fe80003800000 */
[----:B------:R0:W-:Y:S01]  /*5470*/  @!P3 STG.E.U8 desc[UR36][R6.64+0xb1], R115 ;  /* 0x0000b1730600b986 */ /* 0x0001e2000c101124 */
[----:B------:R-:W-:Y:S05]  /*5480*/  @P5 BRA `(.L_x_219) ;  /* 0x00000000000c5947 */ /* 0x000fea0003800000 */
[----:B--2---:R-:W1:Y:S02]  /*5490*/  LDG.E.U8 R157, desc[UR36][R8.64+0xb8] ;  /* 0x0000b824089d7981 */ /* 0x004e64000c1e1100 */
[----:B-1----:R-:W-:-:S05]  /*54a0*/  PRMT R3, R157, 0x8880, RZ ;  /* 0x000088809d037816 */ /* 0x002fca00000000ff */
[----:B------:R-:W-:-:S07]  /*54b0*/  IMAD R12, R3, R156, RZ ;  /* 0x0000009c030c7224 */ /* 0x000fce00078e02ff */
.L_x_219:
[----:B------:R-:W-:Y:S05]  /*54c0*/  BSYNC B1 ;  /* 0x0000000000017941 */ /* 0x000fea0003800000 */
.L_x_218:
[----:B-1----:R-:W-:Y:S01]  /*54d0*/  @!P5 IMAD R3, R116, R155, R12 ;  /* 0x0000009b7403d224 */ /* 0x002fe200078e020c */
[----:B------:R-:W-:Y:S04]  /*54e0*/  BSSY B1, `(.L_x_220) ;  /* 0x0000006000017945 */ /* 0x000fe80003800000 */
[----:B------:R1:W-:Y:S01]  /*54f0*/  @!P5 STG.E.U8 desc[UR36][R4.64+0xb8], R3 ;  /* 0x0000b8030400d986 */ /* 0x0003e2000c101124 */
[----:B------:R-:W-:Y:S05]  /*5500*/  @P2 BRA `(.L_x_221) ;  /* 0x00000000000c2947 */ /* 0x000fea0003800000 */
[----:B--2---:R-:W1:Y:S02]  /*5510*/  LDG.E.U8 R157, desc[UR36][R8.64+0xb9] ;  /* 0x0000b924089d7981 */ /* 0x004e64000c1e1100 */
[----:B-1----:R-:W-:-:S05]  /*5520*/  PRMT R3, R157, 0x8880, RZ ;  /* 0x000088809d037816 */ /* 0x002fca00000000ff */
[----:B------:R-:W-:-:S07]  /*5530*/  IMAD R12, R3, R156, RZ ;  /* 0x0000009c030c7224 */ /* 0x000fce00078e02ff */
.L_x_221:
[----:B------:R-:W-:Y:S05]  /*5540*/  BSYNC B1 ;  /* 0x0000000000017941 */ /* 0x000fea0003800000 */
.L_x_220:
        /* <DEDUP_REMOVED lines=11> */
.L_x_223:
[----:B------:R-:W-:Y:S05]  /*5600*/  BSYNC B1 ;  /* 0x0000000000017941 */ /* 0x000fea0003800000 */
.L_x_222:
[----:B-1----:R-:W-:Y:S01]  /*5610*/  @!P4 IMAD R3, R118, R155, R12 ;  /* 0x0000009b7603c224 */ /* 0x002fe200078e020c */
[----:B------:R-:W-:Y:S04]  /*5620*/  BSSY B1, `(.L_x_224) ;  /* 0x0000006000017945 */ /* 0x000fe80003800000 */
[----:B------:R1:W-:Y:S01]  /*5630*/  @!P4 STG.E.U8 desc[UR36][R6.64+0xb8], R3 ;  /* 0x0000b8030600c986 */ /* 0x0003e2000c101124 */
[----:B------:R-:W-:Y:S05]  /*5640*/  @P3 BRA `(.L_x_225) ;  /* 0x00000000000c3947 */ /* 0x000fea0003800000 */
[----:B--2---:R-:W1:Y:S02]  /*5650*/  LDG.E.U8 R157, desc[UR36][R10.64+0xb9] ;  /* 0x0000b9240a9d7981 */ /* 0x004e64000c1e1100 */
[----:B-1----:R-:W-:-:S05]  /*5660*/  PRMT R3, R157, 0x8880, RZ ;  /* 0x000088809d037816 */ /* 0x002fca00000000ff */
[----:B------:R-:W-:-:S07]  /*5670*/  IMAD R12, R3, R156, RZ ;  /* 0x0000009c030c7224 */ /* 0x000fce00078e02ff */
.L_x_225:
[----:B------:R-:W-:Y:S05]  /*5680*/  BSYNC B1 ;  /* 0x0000000000017941 */ /* 0x000fea0003800000 */
.L_x_224:
[----:B------:R-:W-:Y:S01]  /*5690*/  @!P3 IMAD R119, R119, R155, R12 ;  /* 0x0000009b7777b224 */ /* 0x000fe200078e020c */
[----:B------:R-:W-:Y:S04]  /*56a0*/  BSSY B1, `(.L_x_226) ;  /* 0x0000006000017945 */ /* 0x000fe80003800000 */
[----:B------:R0:W-:Y:S01]  /*56b0*/  @!P3 STG.E.U8 desc[UR36][R6.64+0xb9], R119 ;  /* 0x0000b9770600b986 */ /* 0x0001e2000c101124 */
[----:B------:R-:W-:Y:S05]  /*56c0*/  @P5 BRA `(.L_x_227) ;  /* 0x00000000000c5947 */ /* 0x000fea0003800000 */
[----:B--2---:R-:W1:Y:S02]  /*56d0*/  LDG.E.U8 R157, desc[UR36][R8.64+0xc0] ;  /* 0x0000c024089d7981 */ /* 0x004e64000c1e1100 */
[----:B-1----:R-:W-:-:S05]  /*56e0*/  PRMT R3, R157, 0x8880, RZ ;  /* 0x000088809d037816 */ /* 0x002fca00000000ff */
[----:B------:R-:W-:-:S07]  /*56f0*/  IMAD R12, R3, R156, RZ ;  /* 0x0000009c030c7224 */ /* 0x000fce00078e02ff */
.L_x_227:
[----:B------:R-:W-:Y:S05]  /*5700*/  BSYNC B1 ;  /* 0x0000000000017941 */ /* 0x000fea0003800000 */
.L_x_226:
[----:B-1----:R-:W-:Y:S01]  /*5710*/  @!P5 IMAD R3, R120, R155, R12 ;  /* 0x0000009b7803d224 */ /* 0x002fe200078e020c */
[----:B------:R-:W-:Y:S04]  /*5720*/  BSSY B1, `(.L_x_228) ;  /* 0x0000006000017945 */ /* 0x000fe80003800000 */
[----:B------:R1:W-:Y:S01]  /*5730*/  @!P5 STG.E.U8 desc[UR36][R4.64+0xc0], R3 ;  /* 0x0000c0030400d986 */ /* 0x0003e2000c101124 */
[----:B------:R-:W-:Y:S05]  /*5740*/  @P2 BRA `(.L_x_229) ;  /* 0x00000000000c2947 */ /* 0x000fea0003800000 */
[----:B--2---:R-:W1:Y:S02]  /*5750*/  LDG.E.U8 R157, desc[UR36][R8.64+0xc1] ;  /* 0x0000c124089d7981 */ /* 0x004e64000c1e1100 */
[----:B-1----:R-:W-:-:S05]  /*5760*/  PRMT R3, R157, 0x8880, RZ ;  /* 0x000088809d037816 */ /* 0x002fca00000000ff */
[----:B------:R-:W-:-:S07]  /*5770*/  IMAD R12, R3, R156, RZ ;  /* 0x0000009c030c7224 */ /* 0x000fce00078e02ff */
.L_x_229:
[----:B------:R-:W-:Y:S05]  /*5780*/  BSYNC B1 ;  /* 0x0000000000017941 */ /* 0x000fea0003800000 */
.L_x_228:
        /* <DEDUP_REMOVED lines=11> */
.L_x_231:
[----:B------:R-:W-:Y:S05]  /*5840*/  BSYNC B1 ;  /* 0x0000000000017941 */ /* 0x000fea0003800000 */
.L_x_230:
[----:B-1----:R-:W-:Y:S01]  /*5850*/  @!P4 IMAD R3, R122, R155, R12 ;  /* 0x0000009b7a03c224 */ /* 0x002fe200078e020c */
[----:B------:R-:W-:Y:S04]  /*5860*/  BSSY B1, `(.L_x_232) ;  /* 0x0000006000017945 */ /* 0x000fe80003800000 */
[----:B------:R1:W-:Y:S01]  /*5870*/  @!P4 STG.E.U8 desc[UR36][R6.64+0xc0], R3 ;  /* 0x0000c0030600c986 */ /* 0x0003e2000c101124 */
[----:B------:R-:W-:Y:S05]  /*5880*/  @P3 BRA `(.L_x_233) ;  /* 0x00000000000c3947 */ /* 0x000fea0003800000 */
[----:B--2---:R-:W1:Y:S02]  /*5890*/  LDG.E.U8 R157, desc[UR36][R10.64+0xc1] ;  /* 0x0000c1240a9d7981 */ /* 0x004e64000c1e1100 */
[----:B-1----:R-:W-:-:S05]  /*58a0*/  PRMT R3, R157, 0x8880, RZ ;  /* 0x000088809d037816 */ /* 0x002fca00000000ff */
[----:B------:R-:W-:-:S07]  /*58b0*/  IMAD R12, R3, R156, RZ ;  /* 0x0000009c030c7224 */ /* 0x000fce00078e02ff */
.L_x_233:
[----:B------:R-:W-:Y:S05]  /*58c0*/  BSYNC B1 ;  /* 0x0000000000017941 */ /* 0x000fea0003800000 */
.L_x_232:
[----:B------:R-:W-:Y:S01]  /*58d0*/  @!P3 IMAD R123, R123, R155, R12 ;  /* 0x0000009b7b7bb224 */ /* 0x000fe200078e020c */
[----:B------:R-:W-:Y:S04]  /*58e0*/  BSSY B1, `(.L_x_234) ;  /* 0x0000006000017945 */ /* 0x000fe80003800000 */
[----:B------:R0:W-:Y:S01]  /*58f0*/  @!P3 STG.E.U8 desc[UR36][R6.64+0xc1], R123 ;  /* 0x0000c17b0600b986 */ /* 0x0001e2000c101124 */
[----:B------:R-:W-:Y:S05]  /*5900*/  @P5 BRA `(.L_x_235) ;  /* 0x00000000000c5947 */ /* 0x000fea0003800000 */
[----:B--2---:R-:W1:Y:S02]  /*5910*/  LDG.E.U8 R157, desc[UR36][R8.64+0xc8] ;  /* 0x0000c824089d7981 */ /* 0x004e64000c1e1100 */
[----:B-1----:R-:W-:-:S05]  /*5920*/  PRMT R3, R157, 0x8880, RZ ;  /* 0x000088809d037816 */ /* 0x002fca00000000ff */
[----:B------:R-:W-:-:S07]  /*5930*/  IMAD R12, R3, R156, RZ ;  /* 0x0000009c030c7224 */ /* 0x000fce00078e02ff */
.L_x_235:
[----:B------:R-:W-:Y:S05]  /*5940*/  BSYNC B1 ;  /* 0x0000000000017941 */ /* 0x000fea0003800000 */
.L_x_234:
[----:B-1----:R-:W-:Y:S01]  /*5950*/  @!P5 IMAD R3, R124, R155, R12 ;  /* 0x0000009b7c03d224 */ /* 0x002fe200078e020c */
[----:B------:R-:W-:Y:S04]  /*5960*/  BSSY B1, `(.L_x_236) ;  /* 0x0000006000017945 */ /* 0x000fe80003800000 */
[----:B------:R1:W-:Y:S01]  /*5970*/  @!P5 STG.E.U8 desc[UR36][R4.64+0xc8], R3 ;  /* 0x0000c8030400d986 */ /* 0x0003e2000c101124 */
[----:B------:R-:W-:Y:S05]  /*5980*/  @P2 BRA `(.L_x_237) ;  /* 0x00000000000c2947 */ /* 0x000fea0003800000 */
[----:B--2---:R-:W1:Y:S02]  /*5990*/  LDG.E.U8 R157, desc[UR36][R8.64+0xc9] ;  /* 0x0000c924089d7981 */ /* 0x004e64000c1e1100 */
[----:B-1----:R-:W-:-:S05]  /*59a0*/  PRMT R3, R157, 0x8880, RZ ;  /* 0x000088809d037816 */ /* 0x002fca00000000ff */
[----:B------:R-:W-:-:S07]  /*59b0*/  IMAD R12, R3, R156, RZ ;  /* 0x0000009c030c7224 */ /* 0x000fce00078e02ff */
.L_x_237:
[----:B------:R-:W-:Y:S05]  /*59c0*/  BSYNC B1 ;  /* 0x0000000000017941 */ /* 0x000fea0003800000 */
.L_x_236:
        /* <DEDUP_REMOVED lines=11> */
.L_x_239:
[----:B------:R-:W-:Y:S05]  /*5a80*/  BSYNC B1 ;  /* 0x0000000000017941 */ /* 0x000fea0003800000 */
.L_x_238:
[----:B-1----:R-:W-:Y:S01]  /*5a90*/  @!P4 IMAD R3, R126, R155, R12 ;  /* 0x0000009b7e03c224 */ /* 0x002fe200078e020c */
[----:B------:R-:W-:Y:S04]  /*5aa0*/  BSSY B1, `(.L_x_240) ;  /* 0x0000006000017945 */ /* 0x000fe80003800000 */
[----:B------:R1:W-:Y:S01]  /*5ab0*/  @!P4 STG.E.U8 desc[UR36][R6.64+0xc8], R3 ;  /* 0x0000c8030600c986 */ /* 0x0003e2000c101124 */
[----:B------:R-:W-:Y:S05]  /*5ac0*/  @P3 BRA `(.L_x_241) ;  /* 0x00000000000c3947 */ /* 0x000fea0003800000 */
[----:B--2---:R-:W1:Y:S02]  /*5ad0*/  LDG.E.U8 R157, desc[UR36][R10.64+0xc9] ;  /* 0x0000c9240a9d7981 */ /* 0x004e64000c1e1100 */
[----:B-1----:R-:W-:-:S05]  /*5ae0*/  PRMT R3, R157, 0x8880, RZ ;  /* 0x000088809d037816 */ /* 0x002fca00000000ff */
[----:B------:R-:W-:-:S07]  /*5af0*/  IMAD R12, R3, R156, RZ ;  /* 0x0000009c030c7224 */ /* 0x000fce00078e02ff */
.L_x_241:
[----:B------:R-:W-:Y:S05]  /*5b00*/  BSYNC B1 ;  /* 0x0000000000017941 */ /* 0x000fea0003800000 */
.L_x_240:
[----:B------:R-:W-:Y:S01]  /*5b10*/  @!P3 IMAD R127, R127, R155, R12 ;  /* 0x0000009b7f7fb224 */ /* 0x000fe200078e020c */
[----:B------:R-:W-:Y:S04]  /*5b20*/  BSSY B1, `(.L_x_242) ;  /* 0x0000006000017945 */ /* 0x000fe80003800000 */
[----:B------:R0:W-:Y:S01]  /*5b30*/  @!P3 STG.E.U8 desc[UR36][R6.64+0xc9], R127 ;  /* 0x0000c97f0600b986 */ /* 0x0001e2000c101124 */
[----:B------:R-:W-:Y:S05]  /*5b40*/  @P5 BRA `(.L_x_243) ;  /* 0x00000000000c5947 */ /* 0x000fea0003800000 */
[----:B--2---:R-:W1:Y:S02]  /*5b50*/  LDG.E.U8 R157, desc[UR36][R8.64+0xd0] ;  /* 0x0000d024089d7981 */ /* 0x004e64000c1e1100 */
[----:B-1----:R-:W-:-:S05]  /*5b60*/  PRMT R3, R157, 0x8880, RZ ;  /* 0x000088809d037816 */ /* 0x002fca00000000ff */
[----:B------:R-:W-:-:S07]  /*5b70*/  IMAD R12, R3, R156, RZ ;  /* 0x0000009c030c7224 */ /* 0x000fce00078e02ff */
.L_x_243:
[----:B------:R-:W-:Y:S05]  /*5b80*/  BSYNC B1 ;  /* 0x0000000000017941 */ /* 0x000fea0003800000 */
.L_x_242:
[----:B-1----:R-:W-:Y:S01]  /*5b90*/  @!P5 IMAD R3, R128, R155, R12 ;  /* 0x0000009b8003d224 */ /* 0x002fe200078e020c */
[----:B------:R-:W-:Y:S04]  /*5ba0*/  BSSY B1, `(.L_x_244) ;  /* 0x0000006000017945 */ /* 0x000fe80003800000 */
[----:B------:R1:W-:Y:S01]  /*5bb0*/  @!P5 STG.E.U8 desc[UR36][R4.64+0xd0], R3 ;  /* 0x0000d0030400d986 */ /* 0x0003e2000c101124 */
[----:B------:R-:W-:Y:S05]  /*5bc0*/  @P2 BRA `(.L_x_245) ;  /* 0x00000000000c2947 */ /* 0x000fea0003800000 */
[----:B--2---:R-:W1:Y:S02]  /*5bd0*/  LDG.E.U8 R157, desc[UR36][R8.64+0xd1] ;  /* 0x0000d124089d7981 */ /* 0x004e64000c1e1100 */
[----:B-1----:R-:W-:-:S05]  /*5be0*/  PRMT R3, R157, 0x8880, RZ ;  /* 0x000088809d037816 */ /* 0x002fca00000000ff */
[----:B------:R-:W-:-:S07]  /*5bf0*/  IMAD R12, R3, R156, RZ ;  /* 0x0000009c030c7224 */ /* 0x000fce00078e02ff */
.L_x_245:
[----:B------:R-:W-:Y:S05]  /*5c00*/  BSYNC B1 ;  /* 0x0000000000017941 */ /* 0x000fea0003800000 */
.L_x_244:
        /* <DEDUP_REMOVED lines=11> */
.L_x_247:
[----:B------:R-:W-:Y:S05]  /*5cc0*/  BSYNC B1 ;  /* 0x0000000000017941 */ /* 0x000fea0003800000 */
.L_x_246:
[----:B-1----:R-:W-:Y:S01]  /*5cd0*/  @!P4 IMAD R3, R130, R155, R12 ;  /* 0x0000009b8203c224 */ /* 0x002fe200078e020c */
[----:B------:R-:W-:Y:S04]  /*5ce0*/  BSSY B1, `(.L_x_248) ;  /* 0x0000006000017945 */ /* 0x000fe80003800000 */
[----:B------:R1:W-:Y:S01]  /*5cf0*/  @!P4 STG.E.U8 desc[UR36][R6.64+0xd0], R3 ;  /* 0x0000d0030600c986 */ /* 0x0003e2000c101124 */
[----:B------:R-:W-:Y:S05]  /*5d00*/  @P3 BRA `(.L_x_249) ;  /* 0x00000000000c3947 */ /* 0x000fea0003800000 */
[----:B--2---:R-:W1:Y:S02]  /*5d10*/  LDG.E.U8 R157, desc[UR36][R10.64+0xd1] ;  /* 0x0000d1240a9d7981 */ /* 0x004e64000c1e1100 */
[----:B-1----:R-:W-:-:S05]  /*5d20*/  PRMT R3, R157, 0x8880, RZ ;  /* 0x000088809d037816 */ /* 0x002fca00000000ff */
[----:B------:R-:W-:-:S07]  /*5d30*/  IMAD R12, R3, R156, RZ ;  /* 0x0000009c030c7224 */ /* 0x000fce00078e02ff */
.L_x_249:
[----:B------:R-:W-:Y:S05]  /*5d40*/  BSYNC B1 ;  /* 0x0000000000017941 */ /* 0x000fea0003800000 */
.L_x_248:
[----:B------:R-:W-:Y:S01]  /*5d50*/  @!P3 IMAD R131, R131, R155, R12 ;  /* 0x0000009b8383b224 */ /* 0x000fe200078e020c */
[----:B------:R-:W-:Y:S04]  /*5d60*/  BSSY B1, `(.L_x_250) ;  /* 0x0000006000017945 */ /* 0x000fe80003800000 */
[----:B------:R0:W-:Y:S01]  /*5d70*/  @!P3 STG.E.U8 desc[UR36][R6.64+0xd1], R131 ;  /* 0x0000d1830600b986 */ /* 0x0001e2000c101124 */
[----:B------:R-:W-:Y:S05]  /*5d80*/  @P5 BRA `(.L_x_251) ;  /* 0x00000000000c5947 */ /* 0x000fea0003800000 */
[----:B--2---:R-:W1:Y:S02]  /*5d90*/  LDG.E.U8 R157, desc[UR36][R8.64+0xd8] ;  /* 0x0000d824089d7981 */ /* 0x004e64000c1e1100 */
[----:B-1----:R-:W-:-:S05]  /*5da0*/  PRMT R3, R157, 0x8880, RZ ;  /* 0x000088809d037816 */ /* 0x002fca00000000ff */
[----:B------:R-:W-:-:S07]  /*5db0*/  IMAD R12, R3, R156, RZ ;  /* 0x0000009c030c7224 */ /* 0x000fce00078e02ff */
.L_x_251:
[----:B------:R-:W-:Y:S05]  /*5dc0*/  BSYNC B1 ;  /* 0x0000000000017941 */ /* 0x000fea0003800000 */
.L_x_250:
[----:B-1----:R-:W-:Y:S01]  /*5dd0*/  @!P5 IMAD R3, R132, R155, R12 ;  /* 0x0000009b8403d224 */ /* 0x002fe200078e020c */
[----:B------:R-:W-:Y:S04]  /*5de0*/  BSSY B1, `(.L_x_252) ;  /* 0x0000006000017945 */ /* 0x000fe80003800000 */
[----:B------:R1:W-:Y:S01]  /*5df0*/  @!P5 STG.E.U8 desc[UR36][R4.64+0xd8], R3 ;  /* 0x0000d8030400d986 */ /* 0x0003e2000c101124 */
[----:B------:R-:W-:Y:S05]  /*5e00*/  @P2 BRA `(.L_x_253) ;  /* 0x00000000000c2947 */ /* 0x000fea0003800000 */
[----:B--2---:R-:W1:Y:S02]  /*5e10*/  LDG.E.U8 R157, desc[UR36][R8.64+0xd9] ;  /* 0x0000d924089d7981 */ /* 0x004e64000c1e1100 */
[----:B-1----:R-:W-:-:S05]  /*5e20*/  PRMT R3, R157, 0x8880, RZ ;  /* 0x000088809d037816 */ /* 0x002fca00000000ff */
[----:B------:R-:W-:-:S07]  /*5e30*/  IMAD R12, R3, R156, RZ ;  /* 0x0000009c030c7224 */ /* 0x000fce00078e02ff */
.L_x_253:
[----:B------:R-:W-:Y:S05]  /*5e40*/  BSYNC B1 ;  /* 0x0000000000017941 */ /* 0x000fea0003800000 */
.L_x_252:
        /* <DEDUP_REMOVED lines=11> */
.L_x_255:
[----:B------:R-:W-:Y:S05]  /*5f00*/  BSYNC B1 ;  /* 0x0000000000017941 */ /* 0x000fea0003800000 */
.L_x_254:
[----:B-1----:R-:W-:Y:S01]  /*5f10*/  @!P4 IMAD R3, R134, R155, R12 ;  /* 0x0000009b8603c224 */ /* 0x002fe200078e020c */
[----:B------:R-:W-:Y:S04]  /*5f20*/  BSSY B1, `(.L_x_256) ;  /* 0x0000006000017945 */ /* 0x000fe80003800000 */
[----:B------:R1:W-:Y:S01]  /*5f30*/  @!P4 STG.E.U8 desc[UR36][R6.64+0xd8], R3 ;  /* 0x0000d8030600c986 */ /* 0x0003e2000c101124 */
[----:B------:R-:W-:Y:S05]  /*5f40*/  @P3 BRA `(.L_x_257) ;  /* 0x00000000000c3947 */ /* 0x000fea0003800000 */
[----:B--2---:R-:W1:Y:S02]  /*5f50*/  LDG.E.U8 R157, desc[UR36][R10.64+0xd9] ;  /* 0x0000d9240a9d7981 */ /* 0x004e64000c1e1100 */
[----:B-1----:R-:W-:-:S05]  /*5f60*/  PRMT R3, R157, 0x8880, RZ ;  /* 0x000088809d037816 */ /* 0x002fca00000000ff */
[----:B------:R-:W-:-:S07]  /*5f70*/  IMAD R12, R3, R156, RZ ;  /* 0x0000009c030c7224 */ /* 0x000fce00078e02ff */
.L_x_257:
[----:B------:R-:W-:Y:S05]  /*5f80*/  BSYNC B1 ;  /* 0x0000000000017941 */ /* 0x000fea0003800000 */
.L_x_256:
[----:B------:R-:W-:Y:S01]  /*5f90*/  @!P3 IMAD R135, R135, R155, R12 ;  /* 0x0000009b8787b224 */ /* 0x000fe200078e020c */
[----:B------:R-:W-:Y:S04]  /*5fa0*/  BSSY B1, `(.L_x_258) ;  /* 0x0000006000017945 */ /* 0x000fe80003800000 */
[----:B------:R0:W-:Y:S01]  /*5fb0*/  @!P3 STG.E.U8 desc[UR36][R6.64+0xd9], R135 ;  /* 0x0000d9870600b986 */ /* 0x0001e2000c101124 */
[----:B------:R-:W-:Y:S05]  /*5fc0*/  @P5 BRA `(.L_x_259) ;  /* 0x00000000000c5947 */ /* 0x000fea0003800000 */
[----:B--2---:R-:W1:Y:S02]  /*5fd0*/  LDG.E.U8 R157, desc[UR36][R8.64+0xe0] ;  /* 0x0000e024089d7981 */ /* 0x004e64000c1e1100 */
[----:B-1----:R-:W-:-:S05]  /*5fe0*/  PRMT R3, R157, 0x8880, RZ ;  /* 0x000088809d037816 */ /* 0x002fca00000000ff */
[----:B------:R-:W-:-:S07]  /*5ff0*/  IMAD R12, R3, R156, RZ ;  /* 0x0000009c030c7224 */ /* 0x000fce00078e02ff */
.L_x_259:
[----:B------:R-:W-:Y:S05]  /*6000*/  BSYNC B1 ;  /* 0x0000000000017941 */ /* 0x000fea0003800000 */
.L_x_258:
[----:B-1----:R-:W-:Y:S01]  /*6010*/  @!P5 IMAD R3, R136, R155, R12 ;  /* 0x0000009b8803d224 */ /* 0x002fe200078e020c */
[----:B------:R-:W-:Y:S04]  /*6020*/  BSSY B1, `(.L_x_260) ;  /* 0x0000006000017945 */ /* 0x000fe80003800000 */
[----:B------:R1:W-:Y:S01]  /*6030*/  @!P5 STG.E.U8 desc[UR36][R4.64+0xe0], R3 ;  /* 0x0000e0030400d986 */ /* 0x0003e2000c101124 */
[----:B------:R-:W-:Y:S05]  /*6040*/  @P2 BRA `(.L_x_261) ;  /* 0x00000000000c2947 */ /* 0x000fea0003800000 */
[----:B--2---:R-:W1:Y:S02]  /*6050*/  LDG.E.U8 R157, desc[UR36][R8.64+0xe1] ;  /* 0x0000e124089d7981 */ /* 0x004e64000c1e1100 */
[----:B-1----:R-:W-:-:S05]  /*6060*/  PRMT R3, R157, 0x8880, RZ ;  /* 0x000088809d037816 */ /* 0x002fca00000000ff */
[----:B------:R-:W-:-:S07]  /*6070*/  IMAD R12, R3, R156, RZ ;  /* 0x0000009c030c7224 */ /* 0x000fce00078e02ff */
.L_x_261:
[----:B------:R-:W-:Y:S05]  /*6080*/  BSYNC B1 ;  /* 0x0000000000017941 */ /* 0x000fea0003800000 */
.L_x_260:
        /* <DEDUP_REMOVED lines=11> */
.L_x_263:
[----:B------:R-:W-:Y:S05]  /*6140*/  BSYNC B1 ;  /* 0x0000000000017941 */ /* 0x000fea0003800000 */
.L_x_262:
[----:B-1----:R-:W-:Y:S01]  /*6150*/  @!P4 IMAD R3, R138, R155, R12 ;  /* 0x0000009b8a03c224 */ /* 0x002fe200078e020c */
[----:B------:R-:W-:Y:S04]  /*6160*/  BSSY B1, `(.L_x_264) ;  /* 0x0000006000017945 */ /* 0x000fe80003800000 */
[----:B------:R1:W-:Y:S01]  /*6170*/  @!P4 STG.E.U8 desc[UR36][R6.64+0xe0], R3 ;  /* 0x0000e0030600c986 */ /* 0x0003e2000c101124 */
[----:B------:R-:W-:Y:S05]  /*6180*/  @P3 BRA `(.L_x_265) ;  /* 0x00000000000c3947 */ /* 0x000fea0003800000 */
[----:B--2---:R-:W1:Y:S02]  /*6190*/  LDG.E.U8 R157, desc[UR36][R10.64+0xe1] ;  /* 0x0000e1240a9d7981 */ /* 0x004e64000c1e1100 */
[----:B-1----:R-:W-:-:S05]  /*61a0*/  PRMT R3, R157, 0x8880, RZ ;  /* 0x000088809d037816 */ /* 0x002fca00000000ff */
[----:B------:R-:W-:-:S07]  /*61b0*/  IMAD R12, R3, R156, RZ ;  /* 0x0000009c030c7224 */ /* 0x000fce00078e02ff */
.L_x_265:
[----:B------:R-:W-:Y:S05]  /*61c0*/  BSYNC B1 ;  /* 0x0000000000017941 */ /* 0x000fea0003800000 */
.L_x_264:
[----:B------:R-:W-:Y:S01]  /*61d0*/  @!P3 IMAD R139, R139, R155, R12 ;  /* 0x0000009b8b8bb224 */ /* 0x000fe200078e020c */
[----:B------:R-:W-:Y:S04]  /*61e0*/  BSSY B1, `(.L_x_266) ;  /* 0x0000006000017945 */ /* 0x000fe80003800000 */
[----:B------:R0:W-:Y:S01]  /*61f0*/  @!P3 STG.E.U8 desc[UR36][R6.64+0xe1], R139 ;  /* 0x0000e18b0600b986 */ /* 0x0001e2000c101124 */
[----:B------:R-:W-:Y:S05]  /*6200*/  @P5 BRA `(.L_x_267) ;  /* 0x00000000000c5947 */ /* 0x000fea0003800000 */
[----:B--2---:R-:W1:Y:S02]  /*6210*/  LDG.E.U8 R157, desc[UR36][R8.64+0xe8] ;  /* 0x0000e824089d7981 */ /* 0x004e64000c1e1100 */
[----:B-1----:R-:W-:-:S05]  /*6220*/  PRMT R3, R157, 0x8880, RZ ;  /* 0x000088809d037816 */ /* 0x002fca00000000ff */
[----:B------:R-:W-:-:S07]  /*6230*/  IMAD R12, R3, R156, RZ ;  /* 0x0000009c030c7224 */ /* 0x000fce00078e02ff */
.L_x_267:
[----:B------:R-:W-:Y:S05]  /*6240*/  BSYNC B1 ;  /* 0x0000000000017941 */ /* 0x000fea0003800000 */
.L_x_266:
[----:B-1----:R-:W-:Y:S01]  /*6250*/  @!P5 IMAD R3, R140, R155, R12 ;  /* 0x0000009b8c03d224 */ /* 0x002fe200078e020c */
[----:B------:R-:W-:Y:S04]  /*6260*/  BSSY B1, `(.L_x_268) ;  /* 0x0000006000017945 */ /* 0x000fe80003800000 */
[----:B------:R1:W-:Y:S01]  /*6270*/  @!P5 STG.E.U8 desc[UR36][R4.64+0xe8], R3 ;  /* 0x0000e8030400d986 */ /* 0x0003e2000c101124 */
[----:B------:R-:W-:Y:S05]  /*6280*/  @P2 BRA `(.L_x_269) ;  /* 0x00000000000c2947 */ /* 0x000fea0003800000 */
[----:B--2---:R-:W1:Y:S02]  /*6290*/  LDG.E.U8 R157, desc[UR36][R8.64+0xe9] ;  /* 0x0000e924089d7981 */ /* 0x004e64000c1e1100 */
[----:B-1----:R-:W-:-:S05]  /*62a0*/  PRMT R3, R157, 0x8880, RZ ;  /* 0x000088809d037816 */ /* 0x002fca00000000ff */
[----:B------:R-:W-:-:S07]  /*62b0*/  IMAD R12, R3, R156, RZ ;  /* 0x0000009c030c7224 */ /* 0x000fce00078e02ff */
.L_x_269:
[----:B------:R-:W-:Y:S05]  /*62c0*/  BSYNC B1 ;  /* 0x0000000000017941 */ /* 0x000fea0003800000 */
.L_x_268:
        /* <DEDUP_REMOVED lines=11> */
.L_x_271:
[----:B------:R-:W-:Y:S05]  /*6380*/  BSYNC B1 ;  /* 0x0000000000017941 */ /* 0x000fea0003800000 */
.L_x_270:
[----:B-1----:R-:W-:Y:S01]  /*6390*/  @!P4 IMAD R3, R142, R155, R12 ;  /* 0x0000009b8e03c224 */ /* 0x002fe200078e020c */
[----:B------:R-:W-:Y:S04]  /*63a0*/  BSSY B1, `(.L_x_272) ;  /* 0x0000006000017945 */ /* 0x000fe80003800000 */
[----:B------:R1:W-:Y:S01]  /*63b0*/  @!P4 STG.E.U8 desc[UR36][R6.64+0xe8], R3 ;  /* 0x0000e8030600c986 */ /* 0x0003e2000c101124 */
[----:B------:R-:W-:Y:S05]  /*63c0*/  @P3 BRA `(.L_x_273) ;  /* 0x00000000000c3947 */ /* 0x000fea0003800000 */
[----:B--2---:R-:W1:Y:S02]  /*63d0*/  LDG.E.U8 R157, desc[UR36][R10.64+0xe9] ;  /* 0x0000e9240a9d7981 */ /* 0x004e64000c1e1100 */
[----:B-1----:R-:W-:-:S05]  /*63e0*/  PRMT R3, R157, 0x8880, RZ ;  /* 0x000088809d037816 */ /* 0x002fca00000000ff */
[----:B------:R-:W-:-:S07]  /*63f0*/  IMAD R12, R3, R156, RZ ;  /* 0x0000009c030c7224 */ /* 0x000fce00078e02ff */
.L_x_273:
[----:B------:R-:W-:Y:S05]  /*6400*/  BSYNC B1 ;  /* 0x0000000000017941 */ /* 0x000fea0003800000 */
.L_x_272:
[----:B------:R-:W-:Y:S01]  /*6410*/  @!P3 IMAD R143, R143, R155, R12 ;  /* 0x0000009b8f8fb224 */ /* 0x000fe200078e020c */
[----:B------:R-:W-:Y:S04]  /*6420*/  BSSY B1, `(.L_x_274) ;  /* 0x0000006000017945 */ /* 0x000fe80003800000 */
[----:B------:R0:W-:Y:S01]  /*6430*/  @!P3 STG.E.U8 desc[UR36][R6.64+0xe9], R143 ;  /* 0x0000e98f0600b986 */ /* 0x0001e2000c101124 */
[----:B------:R-:W-:Y:S05]  /*6440*/  @P5 BRA `(.L_x_275) ;  /* 0x00000000000c5947 */ /* 0x000fea0003800000 */
[----:B--2---:R-:W1:Y:S02]  /*6450*/  LDG.E.U8 R157, desc[UR36][R8.64+0xf0] ;  /* 0x0000f024089d7981 */ /* 0x004e64000c1e1100 */
[----:B-1----:R-:W-:-:S05]  /*6460*/  PRMT R3, R157, 0x8880, RZ ;  /* 0x000088809d037816 */ /* 0x002fca00000000ff */
[----:B------:R-:W-:-:S07]  /*6470*/  IMAD R12, R3, R156, RZ ;  /* 0x0000009c030c7224 */ /* 0x000fce00078e02ff */
.L_x_275:
[----:B------:R-:W-:Y:S05]  /*6480*/  BSYNC B1 ;  /* 0x0000000000017941 */ /* 0x000fea0003800000 */
.L_x_274:
[----:B-1----:R-:W-:Y:S01]  /*6490*/  @!P5 IMAD R3, R144, R155, R12 ;  /* 0x0000009b9003d224 */ /* 0x002fe200078e020c */
[----:B------:R-:W-:Y:S04]  /*64a0*/  BSSY B1, `(.L_x_276) ;  /* 0x0000006000017945 */ /* 0x000fe80003800000 */
[----:B------:R1:W-:Y:S01]  /*64b0*/  @!P5 STG.E.U8 desc[UR36][R4.64+0xf0], R3 ;  /* 0x0000f0030400d986 */ /* 0x0003e2000c101124 */
[----:B------:R-:W-:Y:S05]  /*64c0*/  @P2 BRA `(.L_x_277) ;  /* 0x00000000000c2947 */ /* 0x000fea0003800000 */
[----:B--2---:R-:W1:Y:S02]  /*64d0*/  LDG.E.U8 R157, desc[UR36][R8.64+0xf1] ;  /* 0x0000f124089d7981 */ /* 0x004e64000c1e1100 */
[----:B-1----:R-:W-:-:S05]  /*64e0*/  PRMT R3, R157, 0x8880, RZ ;  /* 0x000088809d037816 */ /* 0x002fca00000000ff */
[----:B------:R-:W-:-:S07]  /*64f0*/  IMAD R12, R3, R156, RZ ;  /* 0x0000009c030c7224 */ /* 0x000fce00078e02ff */
.L_x_277:
[----:B------:R-:W-:Y:S05]  /*6500*/  BSYNC B1 ;  /* 0x0000000000017941 */ /* 0x000fea0003800000 */
.L_x_276:
[C---:B------:R-:W-:Y:S01]  /*6510*/  ISETP.LT.OR P4, PT, R0.reuse, 0xf1, !P0 ;  /* 0x000000f10000780c */ /* 0x040fe20004781670 */
[----:B------:R-:W-:Y:S01]  /*6520*/  @!P2 IMAD R145, R145, R155, R12 ;  /* 0x0000009b9191a224 */ /* 0x000fe200078e020c */
[----:B------:R-:W-:Y:S01]  /*6530*/  BSSY B1, `(.L_x_278) ;  /* 0x000000a000017945 */ /* 0x000fe20003800000 */
[C---:B------:R-:W-:Y:S02]  /*6540*/  ISETP.LT.OR P3, PT, R0.reuse, 0xf2, !P0 ;  /* 0x000000f20000780c */ /* 0x040fe40004761670 */
        /* <DEDUP_REMOVED lines=8> */
.L_x_279:
[----:B------:R-:W-:Y:S05]  /*65d0*/  BSYNC B1 ;  /* 0x0000000000017941 */ /* 0x000fea0003800000 */
.L_x_278:
[----:B-1----:R-:W-:Y:S01]  /*65e0*/  @!P4 IMAD R3, R146, R155, R12 ;  /* 0x0000009b9203c224 */ /* 0x002fe200078e020c */
[----:B------:R-:W-:Y:S04]  /*65f0*/  BSSY B1, `(.L_x_280) ;  /* 0x0000006000017945 */ /* 0x000fe80003800000 */
[----:B------:R1:W-:Y:S01]  /*6600*/  @!P4 STG.E.U8 desc[UR36][R6.64+0xf0], R3 ;  /* 0x0000f0030600c986 */ /* 0x0003e2000c101124 */
[----:B------:R-:W-:Y:S05]  /*6610*/  @P3 BRA `(.L_x_281) ;  /* 0x00000000000c3947 */ /* 0x000fea0003800000 */
[----:B--2---:R-:W1:Y:S02]  /*6620*/  LDG.E.U8 R157, desc[UR36][R10.64+0xf1] ;  /* 0x0000f1240a9d7981 */ /* 0x004e64000c1e1100 */
[----:B-1----:R-:W-:-:S05]  /*6630*/  PRMT R3, R157, 0x8880, RZ ;  /* 0x000088809d037816 */ /* 0x002fca00000000ff */
[----:B------:R-:W-:-:S07]  /*6640*/  IMAD R12, R3, R156, RZ ;  /* 0x0000009c030c7224 */ /* 0x000fce00078e02ff */
.L_x_281:
[----:B------:R-:W-:Y:S05]  /*6650*/  BSYNC B1 ;  /* 0x0000000000017941 */ /* 0x000fea0003800000 */
.L_x_280:
[----:B------:R-:W-:Y:S01]  /*6660*/  @!P3 IMAD R147, R147, R155, R12 ;  /* 0x0000009b9393b224 */ /* 0x000fe200078e020c */
[----:B------:R-:W-:Y:S04]  /*6670*/  BSSY B1, `(.L_x_282) ;  /* 0x0000006000017945 */ /* 0x000fe80003800000 */
[----:B------:R0:W-:Y:S01]  /*6680*/  @!P3 STG.E.U8 desc[UR36][R6.64+0xf1], R147 ;  /* 0x0000f1930600b986 */ /* 0x0001e2000c101124 */
[----:B------:R-:W-:Y:S05]  /*6690*/  @P2 BRA `(.L_x_283) ;  /* 0x00000000000c2947 */ /* 0x000fea0003800000 */
[----:B--2---:R-:W1:Y:S02]  /*66a0*/  LDG.E.U8 R157, desc[UR36][R8.64+0xf8] ;  /* 0x0000f824089d7981 */ /* 0x004e64000c1e1100 */
[----:B-1----:R-:W-:-:S05]  /*66b0*/  PRMT R3, R157, 0x8880, RZ ;  /* 0x000088809d037816 */ /* 0x002fca00000000ff */
[----:B------:R-:W-:-:S07]  /*66c0*/  IMAD R12, R3, R156, RZ ;  /* 0x0000009c030c7224 */ /* 0x000fce00078e02ff */
.L_x_283:
[----:B------:R-:W-:Y:S05]  /*66d0*/  BSYNC B1 ;  /* 0x0000000000017941 */ /* 0x000fea0003800000 */
.L_x_282:
[----:B-1----:R-:W-:Y:S01]  /*66e0*/  @!P2 IMAD R3, R148, R155, R12 ;  /* 0x0000009b9403a224 */ /* 0x002fe200078e020c */
[----:B------:R-:W-:Y:S04]  /*66f0*/  BSSY B1, `(.L_x_284) ;  /* 0x0000006000017945 */ /* 0x000fe80003800000 */
[----:B------:R1:W-:Y:S01]  /*6700*/  @!P2 STG.E.U8 desc[UR36][R4.64+0xf8], R3 ;  /* 0x0000f8030400a986 */ /* 0x0003e2000c101124 */
[----:B------:R-:W-:Y:S05]  /*6710*/  @P1 BRA `(.L_x_285) ;  /* 0x00000000000c1947 */ /* 0x000fea0003800000 */
[----:B--2---:R-:W1:Y:S02]  /*6720*/  LDG.E.U8 R157, desc[UR36][R8.64+0xf9] ;  /* 0x0000f924089d7981 */ /* 0x004e64000c1e1100 */
[----:B-1----:R-:W-:-:S05]  /*6730*/  PRMT R3, R157, 0x8880, RZ ;  /* 0x000088809d037816 */ /* 0x002fca00000000ff */
[----:B------:R-:W-:-:S07]  /*6740*/  IMAD R12, R3, R156, RZ ;  /* 0x0000009c030c7224 */ /* 0x000fce00078e02ff */
.L_x_285:
[----:B------:R-:W-:Y:S05]  /*6750*/  BSYNC B1 ;  /* 0x0000000000017941 */ /* 0x000fea0003800000 */
.L_x_284:
[----:B------:R-:W-:Y:S01]  /*6760*/  @!P1 IMAD R149, R149, R155, R12 ;  /* 0x0000009b95959224 */ /* 0x000fe200078e020c */
[----:B------:R-:W-:Y:S04]  /*6770*/  BSSY B1, `(.L_x_286) ;  /* 0x0000006000017945 */ /* 0x000fe80003800000 */
[----:B------:R0:W-:Y:S01]  /*6780*/  @!P1 STG.E.U8 desc[UR36][R4.64+0xf9], R149 ;  /* 0x0000f99504009986 */ /* 0x0001e2000c101124 */
[----:B------:R-:W-:Y:S05]  /*6790*/  @P5 BRA `(.L_x_287) ;  /* 0x00000000000c5947 */ /* 0x000fea0003800000 */
[----:B--2---:R-:W1:Y:S02]  /*67a0*/  LDG.E.U8 R157, desc[UR36][R10.64+0xf8] ;  /* 0x0000f8240a9d7981 */ /* 0x004e64000c1e1100 */
[----:B-1----:R-:W-:-:S05]  /*67b0*/  PRMT R3, R157, 0x8880, RZ ;  /* 0x000088809d037816 */ /* 0x002fca00000000ff */
[----:B------:R-:W-:-:S07]  /*67c0*/  IMAD R12, R3, R156, RZ ;  /* 0x0000009c030c7224 */ /* 0x000fce00078e02ff */
.L_x_287:
[----:B------:R-:W-:Y:S05]  /*67d0*/  BSYNC B1 ;  /* 0x0000000000017941 */ /* 0x000fea0003800000 */
.L_x_286:
[----:B-1----:R-:W-:Y:S01]  /*67e0*/  @!P5 IMAD R3, R150, R155, R12 ;  /* 0x0000009b9603d224 */ /* 0x002fe200078e020c */
[----:B------:R-:W-:Y:S01]  /*67f0*/  ISETP.LT.OR P0, PT, R0, 0xfa, !P0 ;  /* 0x000000fa0000780c */ /* 0x000fe20004701670 */
[----:B------:R-:W-:Y:S03]  /*6800*/  BSSY B1, `(.L_x_288) ;  /* 0x0000006000017945 */ /* 0x000fe60003800000 */
[----:B------:R1:W-:Y:S09]  /*6810*/  @!P5 STG.E.U8 desc[UR36][R6.64+0xf8], R3 ;  /* 0x0000f8030600d986 */ /* 0x0003f2000c101124 */
[----:B------:R-:W-:Y:S05]  /*6820*/  @P0 BRA `(.L_x_289) ;  /* 0x00000000000c0947 */ /* 0x000fea0003800000 */
[----:B--2---:R-:W1:Y:S02]  /*6830*/  LDG.E.U8 R157, desc[UR36][R10.64+0xf9] ;  /* 0x0000f9240a9d7981 */ /* 0x004e64000c1e1100 */
[----:B-1----:R-:W-:-:S05]  /*6840*/  PRMT R3, R157, 0x8880, RZ ;  /* 0x000088809d037816 */ /* 0x002fca00000000ff */
[----:B------:R-:W-:-:S07]  /*6850*/  IMAD R12, R3, R156, RZ ;  /* 0x0000009c030c7224 */ /* 0x000fce00078e02ff */
.L_x_289:
[----:B------:R-:W-:Y:S05]  /*6860*/  BSYNC B1 ;  /* 0x0000000000017941 */ /* 0x000fea0003800000 */
.L_x_288:
[----:B------:R-:W-:Y:S01]  /*6870*/  IMAD R151, R151, R155, R12 ;  /* 0x0000009b97977224 */ /* 0x000fe200078e020c */
[----:B------:R-:W-:Y:S06]  /*6880*/  @P0 BRA `(.L_x_290) ;  /* 0x0000001800100947 */ /* 0x000fec0003800000 */
[----:B------:R0:W-:Y:S01]  /*6890*/  STG.E.U8 desc[UR36][R6.64+0xf9], R151 ;  /* 0x0000f99706007986 */ /* 0x0001e2000c101124 */
[----:B------:R-:W-:Y:S05]  /*68a0*/  BRA `(.L_x_290) ;  /* 0x0000001800087947 */ /* 0x000fea0003800000 */
.L_x_33:
[C---:B------:R-:W-:Y:S02]  /*68b0*/  ISETP.GE.AND P1, PT, R162.reuse, 0x1, PT ;  /* 0x00000001a200780c */ /* 0x040fe40003f26270 */
[----:B------:R-:W-:Y:S02]  /*68c0*/  ISETP.GE.AND P0, PT, R162, 0x9, PT ;  /* 0x00000009a200780c */ /* 0x000fe40003f06270 */
[C---:B------:R-:W-:Y:S02]  /*68d0*/  ISETP.LT.OR P4, PT, R0.reuse, 0x1, !P1 ;  /* 0x000000010000780c */ /* 0x040fe40004f81670 */
[C---:B------:R-:W-:Y:S02]  /*68e0*/  ISETP.LT.OR P3, PT, R0.reuse, 0x2, !P1 ;  /* 0x000000020000780c */ /* 0x040fe40004f61670 */
[C---:B------:R-:W-:Y:S02]  /*68f0*/  ISETP.LT.OR P2, PT, R0.reuse, 0x1, !P0 ;  /* 0x000000010000780c */ /* 0x040fe40004741670 */
[----:B------:R-:W-:-:S07]  /*6900*/  ISETP.LT.OR P5, PT, R0, 0x2, !P0 ;  /* 0x000000020000780c */ /* 0x000fce00047a1670 */
[-C--:B------:R-:W-:Y:S02]  /*6910*/  @!P4 IMAD R3, R24, R155.reuse, RZ ;  /* 0x0000009b1803c224 */ /* 0x080fe400078e02ff */
[-C--:B------:R-:W-:Y:S02]  /*6920*/  @!P3 IMAD R25, R25, R155.reuse, RZ ;  /* 0x0000009b1919b224 */ /* 0x080fe400078e02ff */
[-C--:B------:R-:W-:Y:S01]  /*6930*/  @!P2 IMAD R9, R26, R155.reuse, RZ ;  /* 0x0000009b1a09a224 */ /* 0x080fe200078e02ff */
[----:B------:R0:W-:Y:S01]  /*6940*/  @!P4 STG.E.U8 desc[UR36][R4.64], R3 ;  /* 0x000000030400c986 */ /* 0x0001e2000c101124 */
[C---:B------:R-:W-:Y:S01]  /*6950*/  ISETP.LT.OR P4, PT, R0.reuse, 0x9, !P1 ;  /* 0x000000090000780c */ /* 0x040fe20004f81670 */
[----:B------:R-:W-:Y:S02]  /*6960*/  @!P5 IMAD R27, R27, R155, RZ ;  /* 0x0000009b1b1bd224 */ /* 0x000fe400078e02ff */
[----:B------:R-:W-:Y:S01]  /*6970*/  @!P3 STG.E.U8 desc[UR36][R4.64+0x1], R25 ;  /* 0x000001190400b986 */ /* 0x000fe2000c101124 */
[----:B------:R-:W-:-:S03]  /*6980*/  ISETP.LT.OR P3, PT, R0, 0xa, !P1 ;  /* 0x0000000a0000780c */ /* 0x000fc60004f61670 */
[----:B------:R1:W-:Y:S01]  /*6990*/  @!P2 STG.E.U8 desc[UR36][R6.64], R9 ;  /* 0x000000090600a986 */ /* 0x0003e2000c101124 */
[----:B------:R-:W-:-:S03]  /*69a0*/  ISETP.LT.OR P2, PT, R0, 0x9, !P0 ;  /* 0x000000090000780c */ /* 0x000fc60004741670 */
[----:B------:R-:W-:Y:S01]  /*69b0*/  @!P5 STG.E.U8 desc[UR36][R6.64+0x1], R27 ;  /* 0x0000011b0600d986 */ /* 0x000fe2000c101124 */
[----:B------:R-:W-:Y:S01]  /*69c0*/  ISETP.LT.OR P5, PT, R0, 0xa, !P0 ;  /* 0x0000000a0000780c */ /* 0x000fe200047a1670 */
[----:B------:R-:W-:-:S04]  /*69d0*/  @!P4 IMAD R11, R28, R155, RZ ;  /* 0x0000009b1c0bc224 */ /* 0x000fc800078e02ff */
[-C--:B------:R-:W-:Y:S01]  /*69e0*/  @!P3 IMAD R29, R29, R155.reuse, RZ ;  /* 0x0000009b1d1db224 */ /* 0x080fe200078e02ff */
[----:B------:R-:W-:Y:S01]  /*69f0*/  @!P4 STG.E.U8 desc[UR36][R4.64+0x8], R11 ;  /* 0x0000080b0400c986 */ /* 0x000fe2000c101124 */
[----:B------:R-:W-:Y:S02]  /*6a00*/  ISETP.LT.OR P4, PT, R0, 0x11, !P1 ;  /* 0x000000110000780c */ /* 0x000fe40004f81670 */
[-C--:B0-----:R-:W-:Y:S01]  /*6a10*/  @!P2 IMAD R3, R30, R155.reuse, RZ ;  /* 0x0000009b1e03a224 */ /* 0x081fe200078e02ff */
[----:B------:R-:W-:Y:S01]  /*6a20*/  @!P3 STG.E.U8 desc[UR36][R4.64+0x9], R29 ;  /* 0x0000091d0400b986 */ /* 0x000fe2000c101124 */
[C---:B------:R-:W-:Y:S02]  /*6a30*/  ISETP.LT.OR P3, PT, R0.reuse, 0x12, !P1 ;  /* 0x000000120000780c */ /* 0x040fe40004f61670 */
[----:B------:R-:W-:Y:S01]  /*6a40*/  @!P5 IMAD R31, R31, R155, RZ ;  /* 0x0000009b1f1fd224 */ /* 0x000fe200078e02ff */
[----:B------:R0:W-:Y:S01]  /*6a50*/  @!P2 STG.E.U8 desc[UR36][R6.64+0x8], R3 ;  /* 0x000008030600a986 */ /* 0x0001e2000c101124 */
[----:B------:R-:W-:-:S03]  /*6a60*/  ISETP.LT.OR P2, PT, R0, 0x11, !P0 ;  /* 0x000000110000780c */ /* 0x000fc60004741670 */
[----:B------:R-:W-:Y:S01]  /*6a70*/  @!P5 STG.E.U8 desc[UR36][R6.64+0x9], R31 ;  /* 0x0000091f0600d986 */ /* 0x000fe2000c101124 */
[----:B------:R-:W-:Y:S01]  /*6a80*/  ISETP.LT.OR P5, PT, R0, 0x12, !P0 ;  /* 0x000000120000780c */ /* 0x000fe200047a1670 */
[----:B-1----:R-:W-:-:S04]  /*6a90*/  @!P4 IMAD R9, R32, R155, RZ ;  /* 0x0000009b2009c224 */ /* 0x002fc800078e02ff */
        /* <DEDUP_REMOVED lines=301> */
[----:B------:R1:W-:Y:S01]  /*7d70*/  @!P4 STG.E.U8 desc[UR36][R4.64+0xd8], R11 ;  /* 0x0000d80b0400c986 */ /* 0x0003e2000c101124 */
        /* <DEDUP_REMOVED lines=13> */
[-C--:B-1----:R-:W-:Y:S01]  /*7e50*/  @!P2 IMAD R11, R138, R155.reuse, RZ ;  /* 0x0000009b8a0ba224 */ /* 0x082fe200078e02ff */
[----:B------:R-:W-:Y:S01]  /*7e60*/  @!P3 STG.E.U8 desc[UR36][R4.64+0xe1], R137 ;  /* 0x0000e1890400b986 */ /* 0x000fe2000c101124 */
[C---:B------:R-:W-:Y:S02]  /*7e70*/  ISETP.LT.OR P3, PT, R0.reuse, 0xea, !P1 ;  /* 0x000000ea0000780c */ /* 0x040fe40004f61670 */
[----:B------:R-:W-:Y:S01]  /*7e80*/  @!P5 IMAD R139, R139, R155, RZ ;  /* 0x0000009b8b8bd224 */ /* 0x000fe200078e02ff */
[----:B------:R1:W-:Y:S01]  /*7e90*/  @!P2 STG.E.U8 desc[UR36][R6.64+0xe0], R11 ;  /* 0x0000e00b0600a986 */ /* 0x0003e2000c101124 */
[----:B------:R-:W-:-:S03]  /*7ea0*/  ISETP.LT.OR P2, PT, R0, 0xe9, !P0 ;  /* 0x000000e90000780c */ /* 0x000fc60004741670 */
[----:B------:R-:W-:Y:S01]  /*7eb0*/  @!P5 STG.E.U8 desc[UR36][R6.64+0xe1], R139 ;  /* 0x0000e18b0600d986 */ /* 0x000fe2000c101124 */
[----:B------:R-:W-:Y:S01]  /*7ec0*/  ISETP.LT.OR P5, PT, R0, 0xea, !P0 ;  /* 0x000000ea0000780c */ /* 0x000fe200047a1670 */
[----:B0-----:R-:W-:-:S04]  /*7ed0*/  @!P4 IMAD R3, R140, R155, RZ ;  /* 0x0000009b8c03c224 */ /* 0x001fc800078e02ff */
[-C--:B------:R-:W-:Y:S01]  /*7ee0*/  @!P3 IMAD R141, R141, R155.reuse, RZ ;  /* 0x0000009b8d8db224 */ /* 0x080fe200078e02ff */
[----:B------:R0:W-:Y:S01]  /*7ef0*/  @!P4 STG.E.U8 desc[UR36][R4.64+0xe8], R3 ;  /* 0x0000e8030400c986 */ /* 0x0001e2000c101124 */
[----:B------:R-:W-:Y:S02]  /*7f00*/  ISETP.LT.OR P4, PT, R0, 0xf2, !P1 ;  /* 0x000000f20000780c */ /* 0x000fe40004f81670 */
[-C--:B---3--:R-:W-:Y:S01]  /*7f10*/  @!P2 IMAD R9, R142, R155.reuse, RZ ;  /* 0x0000009b8e09a224 */ /* 0x088fe200078e02ff */
[----:B------:R-:W-:Y:S01]  /*7f20*/  @!P3 STG.E.U8 desc[UR36][R4.64+0xe9], R141 ;  /* 0x0000e98d0400b986 */ /* 0x000fe2000c101124 */
[C---:B------:R-:W-:Y:S02]  /*7f30*/  ISETP.LT.OR P3, PT, R0.reuse, 0xf1, !P1 ;  /* 0x000000f10000780c */ /* 0x040fe40004f61670 */
[----:B------:R-:W-:Y:S01]  /*7f40*/  @!P5 IMAD R143, R143, R155, RZ ;  /* 0x0000009b8f8fd224 */ /* 0x000fe200078e02ff */
[----:B------:R-:W-:Y:S01]  /*7f50*/  @!P2 STG.E.U8 desc[UR36][R6.64+0xe8], R9 ;  /* 0x0000e8090600a986 */ /* 0x000fe2000c101124 */
[----:B------:R-:W-:-:S03]  /*7f60*/  ISETP.LT.OR P2, PT, R0, 0xf1, !P0 ;  /* 0x000000f10000780c */ /* 0x000fc60004741670 */
[----:B------:R-:W-:Y:S01]  /*7f70*/  @!P5 STG.E.U8 desc[UR36][R6.64+0xe9], R143 ;  /* 0x0000e98f0600d986 */ /* 0x000fe2000c101124 */
[----:B------:R-:W-:Y:S01]  /*7f80*/  ISETP.LT.OR P5, PT, R0, 0xf9, !P0 ;  /* 0x000000f90000780c */ /* 0x000fe200047a1670 */
[----:B------:R-:W-:-:S04]  /*7f90*/  @!P4 IMAD R145, R145, R155, RZ ;  /* 0x0000009b9191c224 */ /* 0x000fc800078e02ff */
[-C--:B-1----:R-:W-:Y:S01]  /*7fa0*/  @!P3 IMAD R11, R144, R155.reuse, RZ ;  /* 0x0000009b900bb224 */ /* 0x082fe200078e02ff */
[----:B------:R-:W-:Y:S01]  /*7fb0*/  @!P4 STG.E.U8 desc[UR36][R4.64+0xf1], R145 ;  /* 0x0000f1910400c986 */ /* 0x000fe2000c101124 */
[C---:B------:R-:W-:Y:S02]  /*7fc0*/  ISETP.LT.OR P4, PT, R0.reuse, 0xf2, !P0 ;  /* 0x000000f20000780c */ /* 0x040fe40004781670 */
[C---:B------:R-:W-:Y:S01]  /*7fd0*/  ISETP.LT.OR P0, PT, R0.reuse, 0xfa, !P0 ;  /* 0x000000fa0000780c */ /* 0x040fe20004701670 */
[----:B------:R1:W-:Y:S01]  /*7fe0*/  @!P3 STG.E.U8 desc[UR36][R4.64+0xf0], R11 ;  /* 0x0000f00b0400b986 */ /* 0x0003e2000c101124 */
[----:B------:R-:W-:Y:S01]  /*7ff0*/  ISETP.LT.OR P3, PT, R0, 0xf9, !P1 ;  /* 0x000000f90000780c */ /* 0x000fe20004f61670 */
[----:B0-----:R-:W-:Y:S01]  /*8000*/  @!P2 IMAD R3, R146, R155, RZ ;  /* 0x0000009b9203a224 */ /* 0x001fe200078e02ff */
[----:B------:R-:W-:-:S04]  /*8010*/  ISETP.LT.OR P1, PT, R0, 0xfa, !P1 ;  /* 0x000000fa0000780c */ /* 0x000fc80004f21670 */
[----:B------:R0:W-:Y:S03]  /*8020*/  @!P2 STG.E.U8 desc[UR36][R6.64+0xf0], R3 ;  /* 0x0000f0030600a986 */ /* 0x0001e6000c101124 */
[-C--:B------:R-:W-:Y:S02]  /*8030*/  @!P4 IMAD R147, R147, R155.reuse, RZ ;  /* 0x0000009b9393c224 */ /* 0x080fe400078e02ff */
[-C--:B-1----:R-:W-:Y:S02]  /*8040*/  @!P5 IMAD R11, R150, R155.reuse, RZ ;  /* 0x0000009b960bd224 */ /* 0x082fe400078e02ff */
[-C--:B------:R-:W-:Y:S01]  /*8050*/  @!P3 IMAD R9, R148, R155.reuse, RZ ;  /* 0x0000009b9409b224 */ /* 0x080fe200078e02ff */
[----:B------:R0:W-:Y:S01]  /*8060*/  @!P4 STG.E.U8 desc[UR36][R6.64+0xf1], R147 ;  /* 0x0000f1930600c986 */ /* 0x0001e2000c101124 */
[-C--:B------:R-:W-:Y:S02]  /*8070*/  @!P1 IMAD R149, R149, R155.reuse, RZ ;  /* 0x0000009b95959224 */ /* 0x080fe400078e02ff */
[----:B------:R-:W-:Y:S01]  /*8080*/  @!P0 IMAD R151, R151, R155, RZ ;  /* 0x0000009b97978224 */ /* 0x000fe200078e02ff */
[----:B------:R0:W-:Y:S04]  /*8090*/  @!P3 STG.E.U8 desc[UR36][R4.64+0xf8], R9 ;  /* 0x0000f8090400b986 */ /* 0x0001e8000c101124 */
[----:B------:R0:W-:Y:S04]  /*80a0*/  @!P1 STG.E.U8 desc[UR36][R4.64+0xf9], R149 ;  /* 0x0000f99504009986 */ /* 0x0001e8000c101124 */
[----:B------:R0:W-:Y:S04]  /*80b0*/  @!P5 STG.E.U8 desc[UR36][R6.64+0xf8], R11 ;  /* 0x0000f80b0600d986 */ /* 0x0001e8000c101124 */
[----:B------:R0:W-:Y:S02]  /*80c0*/  @!P0 STG.E.U8 desc[UR36][R6.64+0xf9], R151 ;  /* 0x0000f99706008986 */ /* 0x0001e4000c101124 */
.L_x_290:
[----:B------:R-:W-:Y:S05]  /*80d0*/  BSYNC B0 ;  /* 0x0000000000007941 */ /* 0x000fea0003800000 */
.L_x_32:
[----:B------:R-:W-:Y:S01]  /*80e0*/  ULDC UR4, c[0x0][0xc] ;  /* 0x0000030000047ab9 */ /* 0x000fe20000000800 */
[----:B------:R-:W-:Y:S01]  /*80f0*/  ULDC UR5, c[0x0][0x10] ;  /* 0x0000040000057ab9 */ /* 0x000fe20000000800 */
[----:B01----:R-:W0:Y:S01]  /*8100*/  LDC R3, c[0x0][0x14] ;  /* 0x00000500ff037b82 */ /* 0x003e220000000800 */
[----:B------:R-:W-:Y:S01]  /*8110*/  UIMAD.WIDE.U32 UR4, UR4, UR5, URZ ;  /* 0x00000005040472a5 */ /* 0x000fe2000f8e003f */
[----:B------:R-:W-:Y:S01]  /*8120*/  PRMT R0, RZ, 0x7610, R0 ;  /* 0x00007610ff007816 */ /* 0x000fe20000000000 */
[----:B------:R-:W-:Y:S02]  /*8130*/  IMAD.MOV.U32 R153, RZ, RZ, -0x1 ;  /* 0xffffffffff997424 */ /* 0x000fe400078e00ff */
[----:B------:R-:W-:Y:S02]  /*8140*/  IMAD.MOV.U32 R22, RZ, RZ, -0x1 ;  /* 0xffffffffff167424 */ /* 0x000fe400078e00ff */
[----:B0-----:R-:W-:-:S04]  /*8150*/  IMAD.WIDE.U32 R16, R3, UR4, R16 ;  /* 0x0000000403107c25 */ /* 0x001fc8000f8e0010 */
[----:B------:R-:W-:Y:S01]  /*8160*/  IMAD R3, R3, UR5, RZ ;  /* 0x0000000503037c24 */ /* 0x000fe2000f8e02ff */
[----:B------:R-:W-:Y:S02]  /*8170*/  ULDC.64 UR4, c[0x0][0x650] ;  /* 0x0001940000047ab9 */ /* 0x000fe40000000a00 */
[----:B------:R-:W-:Y:S01]  /*8180*/  ISETP.GE.U32.AND P0, PT, R16, UR4, PT ;  /* 0x0000000410007c0c */ /* 0x000fe2000bf06070 */
[----:B------:R-:W-:-:S05]  /*8190*/  IMAD.IADD R17, R17, 0x1, R3 ;  /* 0x0000000111117824 */ /* 0x000fca00078e0203 */
[----:B------:R-:W-:-:S13]  /*81a0*/  ISETP.GE.U32.AND.EX P0, PT, R17, UR5, PT, P0 ;  /* 0x0000000511007c0c */ /* 0x000fda000bf06100 */
[----:B------:R-:W-:Y:S05]  /*81b0*/  @P0 BRA `(.L_x_291) ;  /* 0x0000000400640947 */ /* 0x000fea0003800000 */
[----:B------:R-:W0:Y:S01]  /*81c0*/  S2R R12, SR_CTAID.X ;  /* 0x00000000000c7919 */ /* 0x000e220000002500 */
[----:B------:R-:W1:Y:S01]  /*81d0*/  LDC.64 R10, c[0x0][0x628] ;  /* 0x00018a00ff0a7b82 */ /* 0x000e620000000a00 */
[----:B------:R-:W-:Y:S01]  /*81e0*/  ULDC UR4, c[0x0][0x150] ;  /* 0x0000540000047ab9 */ /* 0x000fe20000000800 */
[----:B------:R-:W-:Y:S01]  /*81f0*/  IMAD.MOV.U32 R8, RZ, RZ, R16 ;  /* 0x000000ffff087224 */ /* 0x000fe200078e0010 */
[----:B------:R-:W0:Y:S01]  /*8200*/  S2R R24, SR_CTAID.Y ;  /* 0x0000000000187919 */ /* 0x000e220000002600 */
[----:B------:R-:W-:-:S04]  /*8210*/  IMAD.MOV.U32 R9, RZ, RZ, R17 ;  /* 0x000000ffff097224 */ /* 0x000fc800078e0011 */
[----:B------:R-:W2:Y:S08]  /*8220*/  LDC R21, c[0x0][0x144] ;  /* 0x00005100ff157b82 */ /* 0x000eb00000000800 */
[----:B------:R-:W2:Y:S08]  /*8230*/  LDC R0, c[0x0][0x630] ;  /* 0x00018c00ff007b82 */ /* 0x000eb00000000800 */
[----:B------:R-:W2:Y:S01]  /*8240*/  LDC.64 R14, c[0x0][0x620] ;  /* 0x00018800ff0e7b82 */ /* 0x000ea20000000a00 */
[----:B-1----:R-:W-:-:S04]  /*8250*/  ISETP.NE.U32.AND P0, PT, R10, RZ, PT ;  /* 0x000000ff0a00720c */ /* 0x002fc80003f05070 */
[----:B------:R-:W-:Y:S02]  /*8260*/  ISETP.NE.AND.EX P0, PT, R11, RZ, PT, P0 ;  /* 0x000000ff0b00720c */ /* 0x000fe40003f05300 */
[----:B0-----:R-:W-:-:S05]  /*8270*/  I2FP.F32.U32 R3, R12 ;  /* 0x0000000c00037245 */ /* 0x001fca0000201000 */
[----:B------:R-:W-:-:S04]  /*8280*/  FMUL R3, R3, UR4 ;  /* 0x0000000403037c20 */ /* 0x000fc80008400000 */
[----:B------:R0:W1:Y:S02]  /*8290*/  F2I.U32.TRUNC.NTZ R20, R3 ;  /* 0x0000000300147305 */ /* 0x000064000020f000 */
[----:B------:R-:W-:Y:S05]  /*82a0*/  @!P0 BRA `(.L_x_292) ;  /* 0x0000000000288947 */ /* 0x000fea0003800000 */
[----:B0-----:R-:W0:Y:S02]  /*82b0*/  LDC R3, c[0x0][0x634] ;  /* 0x00018d00ff037b82 */ /* 0x001e240000000800 */
[----:B0-----:R-:W-:-:S05]  /*82c0*/  IADD3 R3, P0, R16, R3, RZ ;  /* 0x0000000310037210 */ /* 0x001fca0007f1e0ff */
[----:B------:R-:W-:-:S04]  /*82d0*/  IMAD.X R13, RZ, RZ, R17, P0 ;  /* 0x000000ffff0d7224 */ /* 0x000fc800000e0611 */
[----:B---3--:R-:W-:-:S04]  /*82e0*/  IMAD.WIDE.U32 R4, R13, R10, RZ ;  /* 0x0000000a0d047225 */ /* 0x008fc800078e00ff */
[----:B----4-:R-:W-:-:S04]  /*82f0*/  IMAD.WIDE.U32 R6, P0, R3, R11, R4 ;  /* 0x0000000b03067225 */ /* 0x010fc80007800004 */
[----:B------:R-:W-:-:S04]  /*8300*/  IMAD.WIDE.U32 R4, R3, R10, RZ ;  /* 0x0000000a03047225 */ /* 0x000fc800078e00ff */
[----:B------:R-:W-:Y:S01]  /*8310*/  IMAD.X R9, RZ, RZ, RZ, P0 ;  /* 0x000000ffff097224 */ /* 0x000fe200000e06ff */
[----:B------:R-:W-:Y:S01]  /*8320*/  IADD3 RZ, P0, R5, R6, RZ ;  /* 0x0000000605ff7210 */ /* 0x000fe20007f1e0ff */
[----:B------:R-:W-:-:S04]  /*8330*/  IMAD.MOV.U32 R8, RZ, RZ, R7 ;  /* 0x000000ffff087224 */ /* 0x000fc800078e0007 */
[----:B------:R-:W-:-:S08]  /*8340*/  IMAD.WIDE.U32.X R8, R13, R11, R8, P0 ;  /* 0x0000000b0d087225 */ /* 0x000fd000000e0408 */
.L_x_292:
[----:B------:R-:W3:Y:S01]  /*8350*/  LDC.64 R28, c[0x0][0x640] ;  /* 0x00019000ff1c7b82 */ /* 0x000ee20000000a00 */
[-CC-:B--2---:R-:W-:Y:S01]  /*8360*/  SHF.R.U64 R22, R8, R0.reuse, R9.reuse ;  /* 0x0000000008167219 */ /* 0x184fe20000001209 */
[----:B-1----:R-:W-:Y:S01]  /*8370*/  IMAD.MOV R20, RZ, RZ, -R20 ;  /* 0x000000ffff147224 */ /* 0x002fe200078e0a14 */
[----:B------:R-:W-:Y:S01]  /*8380*/  SHF.R.U32.HI R0, RZ, R0, R9 ;  /* 0x00000000ff007219 */ /* 0x000fe20000011609 */
[----:B------:R-:W-:Y:S01]  /*8390*/  ULDC UR4, c[0x0][0x154] ;  /* 0x0000550000047ab9 */ /* 0x000fe20000000800 */
[----:B0-----:R-:W-:Y:S01]  /*83a0*/  IADD3 R3, P0, RZ, -R22, RZ ;  /* 0x80000016ff037210 */ /* 0x001fe20007f1e0ff */
[----:B------:R-:W-:Y:S02]  /*83b0*/  IMAD R21, R21, R20, R12 ;  /* 0x0000001415157224 */ /* 0x000fe400078e020c */
[----:B----4-:R-:W0:Y:S01]  /*83c0*/  LDC R6, c[0x0][0x618] ;  /* 0x00018600ff067b82 */ /* 0x010e220000000800 */
[----:B------:R-:W-:Y:S02]  /*83d0*/  IMAD.MOV.U32 R7, RZ, RZ, 0x1 ;  /* 0x00000001ff077424 */ /* 0x000fe400078e00ff */
[----:B---3--:R-:W-:-:S04]  /*83e0*/  IMAD.X R5, RZ, RZ, ~R0, P0 ;  /* 0x000000ffff057224 */ /* 0x008fc800000e0e00 */
[-C--:B------:R-:W-:Y:S01]  /*83f0*/  IMAD R0, R5, R14.reuse, RZ ;  /* 0x0000000e05007224 */ /* 0x080fe200078e02ff */
[----:B------:R-:W1:Y:S01]  /*8400*/  LDC R8, c[0x0][0x608] ;  /* 0x00018200ff087b82 */ /* 0x000e620000000800 */
[----:B------:R-:W-:-:S04]  /*8410*/  IMAD.WIDE.U32 R4, R3, R14, R16 ;  /* 0x0000000e03047225 */ /* 0x000fc800078e0010 */
[----:B------:R-:W-:Y:S01]  /*8420*/  IMAD R3, R3, R15, R0 ;  /* 0x0000000f03037224 */ /* 0x000fe200078e0200 */
[----:B------:R-:W-:Y:S02]  /*8430*/  I2FP.F32.U32 R0, R24 ;  /* 0x0000001800007245 */ /* 0x000fe40000201000 */
[----:B------:R-:W2:Y:S01]  /*8440*/  LDC R26, c[0x0][0x658] ;  /* 0x00019600ff1a7b82 */ /* 0x000ea20000000800 */
[----:B------:R-:W-:Y:S01]  /*8450*/  IMAD.IADD R3, R5, 0x1, R3 ;  /* 0x0000000105037824 */ /* 0x000fe200078e0203 */
[----:B------:R-:W-:Y:S01]  /*8460*/  ISETP.NE.U32.AND P0, PT, R28, RZ, PT ;  /* 0x000000ff1c00720c */ /* 0x000fe20003f05070 */
[----:B------:R-:W-:Y:S01]  /*8470*/  FMUL R0, R0, UR4 ;  /* 0x0000000400007c20 */ /* 0x000fe20008400000 */
[----:B------:R-:W-:Y:S02]  /*8480*/  IMAD.MOV.U32 R5, RZ, RZ, -0x1 ;  /* 0xffffffffff057424 */ /* 0x000fe400078e00ff */
[----:B------:R-:W-:Y:S01]  /*8490*/  ISETP.NE.AND.EX P0, PT, R29, RZ, PT, P0 ;  /* 0x000000ff1d00720c */ /* 0x000fe20003f05300 */
[----:B------:R3:W4:Y:S01]  /*84a0*/  F2I.U32.TRUNC.NTZ R13, R0 ;  /* 0x00000000000d7305 */ /* 0x000722000020f000 */
[----:B------:R-:W3:Y:S01]  /*84b0*/  LDC R15, c[0x0][0x148] ;  /* 0x00005200ff0f7b82 */ /* 0x000ee20000000800 */
[----:B0-----:R-:W-:-:S02]  /*84c0*/  SHF.R.U64 R12, R4, R6, R3 ;  /* 0x00000006040c7219 */ /* 0x001fc40000001203 */
[----:B------:R-:W-:-:S05]  /*84d0*/  SHF.R.U32.HI R3, RZ, R6, R3 ;  /* 0x00000006ff037219 */ /* 0x000fca0000011603 */
[----:B------:R-:W0:Y:S01]  /*84e0*/  LDC R20, c[0x0][0x600] ;  /* 0x00018000ff147b82 */ /* 0x000e220000000800 */
[-CC-:B-1----:R-:W-:Y:S02]  /*84f0*/  SHF.R.U64 R10, R12, R8.reuse, R3.reuse ;  /* 0x000000080c0a7219 */ /* 0x182fe40000001203 */
[----:B------:R-:W-:-:S05]  /*8500*/  SHF.R.U32.HI R3, RZ, R8, R3 ;  /* 0x00000008ff037219 */ /* 0x000fca0000011603 */
[----:B------:R-:W1:Y:S01]  /*8510*/  LDC R27, c[0x0][0x648] ;  /* 0x00019200ff1b7b82 */ /* 0x000e620000000800 */
[-C--:B--2---:R-:W-:Y:S02]  /*8520*/  SHF.L.U32 R4, R5, R26.reuse, RZ ;  /* 0x0000001a05047219 */ /* 0x084fe400000006ff */
[--C-:B------:R-:W-:Y:S02]  /*8530*/  SHF.R.U64 R14, R10, R26, R3.reuse ;  /* 0x0000001a0a0e7219 */ /* 0x100fe40000001203 */
[----:B------:R-:W-:Y:S02]  /*8540*/  LOP3.LUT R25, RZ, R4, RZ, 0x33, !PT ;  /* 0x00000004ff197212 */ /* 0x000fe400078e33ff */
[-C--:B------:R-:W-:Y:S01]  /*8550*/  SHF.R.U32.HI R5, RZ, R26.reuse, R3 ;  /* 0x0000001aff057219 */ /* 0x080fe20000011603 */
[----:B------:R-:W2:Y:S01]  /*8560*/  LDC R30, c[0x0][0x638] ;  /* 0x00018e00ff1e7b82 */ /* 0x000ea20000000800 */
[----:B------:R-:W-:Y:S01]  /*8570*/  SHF.L.U32 R154, R7, R26, RZ ;  /* 0x0000001a079a7219 */ /* 0x000fe200000006ff */
[----:B------:R-:W-:-:S06]  /*8580*/  IMAD.MOV.U32 R4, RZ, RZ, R14 ;  /* 0x000000ffff047224 */ /* 0x000fcc00078e000e */
[----:B------:R-:W0:Y:S01]  /*8590*/  LDC R31, c[0x0][0x610] ;  /* 0x00018400ff1f7b82 */ /* 0x000e220000000800 */
[----:B----4-:R-:W-:Y:S05]  /*85a0*/  @!P0 BRA `(.L_x_293) ;  /* 0x0000000000288947 */ /* 0x010fea0003800000 */
        /* <DEDUP_REMOVED lines=10> */
.L_x_293:
[----:B------:R-:W-:Y:S01]  /*8650*/  ISETP.NE.AND P0, PT, R2, 0x1, PT ;  /* 0x000000010200780c */ /* 0x000fe20003f05270 */
[----:B0-----:R-:W-:Y:S01]  /*8660*/  VIADD R7, R20, 0xffffffff ;  /* 0xffffffff14077836 */ /* 0x001fe20000000000 */
[----:B-1-3--:R-:W-:Y:S01]  /*8670*/  SHF.R.U64 R0, R4, R27, R5 ;  /* 0x0000001b04007219 */ /* 0x00afe20000001205 */
[----:B------:R-:W-:Y:S01]  /*8680*/  IMAD.MOV R13, RZ, RZ, -R13 ;  /* 0x000000ffff0d7224 */ /* 0x000fe200078e0a0d */
[----:B------:R-:W-:Y:S01]  /*8690*/  LOP3.LUT R5, R10, R25, RZ, 0xc0, !PT ;  /* 0x000000190a057212 */ /* 0x000fe200078ec0ff */
[----:B------:R-:W-:Y:S02]  /*86a0*/  IMAD.MOV.U32 R4, RZ, RZ, 0x1 ;  /* 0x00000001ff047424 */ /* 0x000fe400078e00ff */
[----:B------:R-:W-:Y:S02]  /*86b0*/  IMAD.MOV R3, RZ, RZ, -R0 ;  /* 0x000000ffff037224 */ /* 0x000fe400078e0a00 */
[----:B------:R-:W-:Y:S01]  /*86c0*/  IMAD R154, R154, R0, R5 ;  /* 0x000000009a9a7224 */ /* 0x000fe200078e0205 */
[----:B------:R-:W-:Y:S01]  /*86d0*/  LOP3.LUT R5, R12, R7, RZ, 0xc0, !PT ;  /* 0x000000070c057212 */ /* 0x000fe200078ec0ff */
[----:B--2---:R-:W-:-:S02]  /*86e0*/  IMAD R0, R3, R30, R14 ;  /* 0x0000001e03007224 */ /* 0x004fc400078e020e */
[----:B------:R-:W-:Y:S02]  /*86f0*/  @P0 IMAD R21, R15, R13, R24 ;  /* 0x0000000d0f150224 */ /* 0x000fe400078e0218 */
[----:B------:R-:W-:Y:S01]  /*8700*/  IMAD R3, R0, R20, R5 ;  /* 0x0000001400037224 */ /* 0x000fe200078e0205 */
[----:B------:R-:W-:Y:S01]  /*8710*/  PRMT R0, R4, 0x7610, R0 ;  /* 0x0000761004007816 */ /* 0x000fe20000000000 */
[----:B------:R-:W-:-:S05]  /*8720*/  IMAD R154, R154, R31, R21 ;  /* 0x0000001f9a9a7224 */ /* 0x000fca00078e0215 */
[----:B------:R-:W-:Y:S02]  /*8730*/  SEL R153, R3, R154, !P0 ;  /* 0x0000009a03997207 */ /* 0x000fe40004000000 */
[----:B------:R-:W-:-:S07]  /*8740*/  SEL R154, R154, R3, !P0 ;  /* 0x000000039a9a7207 */ /* 0x000fce0004000000 */
.L_x_291:
[----:B------:R-:W-:-:S13]  /*8750*/  LOP3.LUT P0, RZ, R0, 0xff, RZ, 0xc0, !PT ;  /* 0x000000ff00ff7812 */ /* 0x000fda000780c0ff */
[----:B------:R-:W-:Y:S05]  /*8760*/  @P0 BRA `(.L_x_294) ;  /* 0xffffff8800a00947 */ /* 0x000fea000383ffff */
[----:B------:R-:W-:Y:S05]  /*8770*/  EXIT ;  /* 0x000000000000794d */ /* 0x000fea0003800000 */
.L_x_7:
[----:B0-----:R-:W-:Y:S01]  /*8780*/  ULDC.64 UR4, c[0x0][0x650] ;  /* 0x0001940000047ab9 */ /* 0x001fe20000000a00 */
        /* <DEDUP_REMOVED lines=25> */
.L_x_296:
[----:B------:R-:W0:Y:S01]  /*8920*/  LDC.64 R28, c[0x0][0x640] ;  /* 0x00019000ff1c7b82 */ /* 0x000e220000000a00 */
[-CC-:B------:R-:W-:Y:S01]  /*8930*/  SHF.R.U64 R22, R12, R6.reuse, R13.reuse ;  /* 0x000000060c167219 */ /* 0x180fe2000000120d */
[----:B------:R-:W-:Y:S01]  /*8940*/  IMAD.MOV.U32 R30, RZ, RZ, 0x1 ;  /* 0x00000001ff1e7424 */ /* 0x000fe200078e00ff */
[----:B------:R-:W-:Y:S02]  /*8950*/  SHF.R.U32.HI R6, RZ, R6, R13 ;  /* 0x00000006ff067219 */ /* 0x000fe4000001160d */
        /* <DEDUP_REMOVED lines=8> */
[----:B------:R-:W-:Y:S01]  /*89e0*/  IMAD.IADD R9, R9, 0x1, R11 ;  /* 0x0000000109097824 */ /* 0x000fe200078e020b */
[----:B0-----:R-:W-:-:S04]  /*89f0*/  ISETP.NE.U32.AND P0, PT, R28, RZ, PT ;  /* 0x000000ff1c00720c */ /* 0x001fc80003f05070 */
[----:B------:R-:W-:Y:S02]  /*8a00*/  ISETP.NE.AND.EX P0, PT, R29, RZ, PT, P0 ;  /* 0x000000ff1d00720c */ /* 0x000fe40003f05300 */
[----:B------:R-:W0:Y:S01]  /*8a10*/  LDC R20, c[0x0][0x600] ;  /* 0x00018000ff147b82 */ /* 0x000e220000000800 */
[-CC-:B-1----:R-:W-:Y:S01]  /*8a20*/  SHF.R.U64 R14, R8, R10.reuse, R9.reuse ;  /* 0x0000000a080e7219 */ /* 0x182fe20000001209 */
[----:B------:R-:W-:Y:S01]  /*8a30*/  IMAD.MOV.U32 R8, RZ, RZ, -0x1 ;  /* 0xffffffffff087424 */ /* 0x000fe200078e00ff */
[----:B------:R-:W-:-:S05]  /*8a40*/  SHF.R.U32.HI R9, RZ, R10, R9 ;  /* 0x0000000aff097219 */ /* 0x000fca0000011609 */
[----:B------:R-:W1:Y:S01]  /*8a50*/  LDC R24, c[0x0][0x648] ;  /* 0x00019200ff187b82 */ /* 0x000e620000000800 */
[-CC-:B--2---:R-:W-:Y:S02]  /*8a60*/  SHF.R.U64 R23, R14, R12.reuse, R9.reuse ;  /* 0x0000000c0e177219 */ /* 0x184fe40000001209 */
[----:B------:R-:W-:-:S05]  /*8a70*/  SHF.R.U32.HI R6, RZ, R12, R9 ;  /* 0x0000000cff067219 */ /* 0x000fca0000011609 */
[----:B------:R-:W2:Y:S01]  /*8a80*/  LDC R26, c[0x0][0x638] ;  /* 0x00018e00ff1a7b82 */ /* 0x000ea20000000800 */
[-C--:B---3--:R-:W-:Y:S02]  /*8a90*/  SHF.L.U32 R8, R8, R27.reuse, RZ ;  /* 0x0000001b08087219 */ /* 0x088fe400000006ff */
[-CC-:B------:R-:W-:Y:S02]  /*8aa0*/  SHF.R.U64 R25, R23, R27.reuse, R6.reuse ;  /* 0x0000001b17197219 */ /* 0x180fe40000001206 */
[----:B------:R-:W-:Y:S02]  /*8ab0*/  LOP3.LUT R32, RZ, R8, RZ, 0x33, !PT ;  /* 0x00000008ff207212 */ /* 0x000fe400078e33ff */
[----:B------:R-:W-:Y:S01]  /*8ac0*/  SHF.R.U32.HI R9, RZ, R27, R6 ;  /* 0x0000001bff097219 */ /* 0x000fe20000011606 */
[----:B------:R-:W3:Y:S01]  /*8ad0*/  LDC R31, c[0x0][0x610] ;  /* 0x00018400ff1f7b82 */ /* 0x000ee20000000800 */
[----:B------:R-:W-:Y:S01]  /*8ae0*/  IMAD.MOV.U32 R8, RZ, RZ, R25 ;  /* 0x000000ffff087224 */ /* 0x000fe200078e0019 */
[----:B------:R-:W-:Y:S06]  /*8af0*/  @!P0 BRA `(.L_x_297) ;  /* 0x0000000000288947 */ /* 0x000fec0003800000 */
        /* <DEDUP_REMOVED lines=10> */
.L_x_297:
[----:B------:R-:W-:Y:S01]  /*8ba0*/  ISETP.NE.AND P0, PT, R2, 0x1, PT ;  /* 0x000000010200780c */ /* 0x000fe20003f05270 */
[----:B------:R-:W-:Y:S01]  /*8bb0*/  IMAD.MOV.U32 R13, RZ, RZ, R22 ;  /* 0x000000ffff0d7224 */ /* 0x000fe200078e0016 */
[----:B-1----:R-:W-:Y:S01]  /*8bc0*/  SHF.R.U64 R6, R8, R24, R9 ;  /* 0x0000001808067219 */ /* 0x002fe20000001209 */
[----:B0-----:R-:W-:Y:S01]  /*8bd0*/  VIADD R9, R20, 0xffffffff ;  /* 0xffffffff14097836 */ /* 0x001fe20000000000 */
[----:B------:R-:W-:Y:S02]  /*8be0*/  SHF.L.U32 R30, R30, R27, RZ ;  /* 0x0000001b1e1e7219 */ /* 0x000fe400000006ff */
[----:B------:R-:W-:Y:S01]  /*8bf0*/  LOP3.LUT R5, R23, R32, RZ, 0xc0, !PT ;  /* 0x0000002017057212 */ /* 0x000fe200078ec0ff */
[----:B------:R-:W-:-:S04]  /*8c00*/  IMAD.MOV R8, RZ, RZ, -R6 ;  /* 0x000000ffff087224 */ /* 0x000fc800078e0a06 */
[----:B------:R-:W-:Y:S01]  /*8c10*/  IMAD R6, R30, R6, R5 ;  /* 0x000000061e067224 */ /* 0x000fe200078e0205 */
[----:B------:R-:W-:Y:S01]  /*8c20*/  LOP3.LUT R5, R14, R9, RZ, 0xc0, !PT ;  /* 0x000000090e057212 */ /* 0x000fe200078ec0ff */
[----:B------:R-:W-:Y:S02]  /*8c30*/  @P0 IMAD R3, R7, R21, R4 ;  /* 0x0000001507030224 */ /* 0x000fe400078e0204 */
[----:B--2---:R-:W-:Y:S02]  /*8c40*/  IMAD R4, R8, R26, R25 ;  /* 0x0000001a08047224 */ /* 0x004fe400078e0219 */
[----:B---3--:R-:W-:Y:S02]  /*8c50*/  IMAD R3, R6, R31, R3 ;  /* 0x0000001f06037224 */ /* 0x008fe400078e0203 */
[----:B------:R-:W-:Y:S02]  /*8c60*/  IMAD R4, R4, R20, R5 ;  /* 0x0000001404047224 */ /* 0x000fe400078e0205 */
[----:B------:R-:W-:-:S03]  /*8c70*/  IMAD.MOV.U32 R6, RZ, RZ, 0x1 ;  /* 0x00000001ff067424 */ /* 0x000fc600078e00ff */
[----:B------:R-:W-:Y:S02]  /*8c80*/  SEL R20, R4, R3, !P0 ;  /* 0x0000000304147207 */ /* 0x000fe40004000000 */
[----:B------:R-:W-:-:S07]  /*8c90*/  SEL R12, R3, R4, !P0 ;  /* 0x00000004030c7207 */ /* 0x000fce0004000000 */
.L_x_295:
[----:B------:R-:W-:-:S08]  /*8ca0*/  NOP ;  /* 0x0000000000007918 */ /* 0x000fd00000000000 */
[----:B------:R-:W0:-:S00]  /*8cb0*/  USETMAXREG.DEALLOC.CTAPOOL 0x28 ;  /* 0x00000028000079c8 */ /* 0x000e0000080e0500 */
[----:B0-----:R-:W-:-:S13]  /*8cc0*/  ISETP.NE.AND P0, PT, R0, RZ, PT ;  /* 0x000000ff0000720c */ /* 0x001fda0003f05270 */
[----:B------:R-:W-:Y:S05]  /*8cd0*/  @P0 EXIT ;  /* 0x000000000000094d */ /* 0x000fea0003800000 */
[----:B------:R-:W-:Y:S01]  /*8ce0*/  LOP3.LUT P0, RZ, R6, 0xff, RZ, 0xc0, !PT ;  /* 0x000000ff06ff7812 */ /* 0x000fe2000780c0ff */
[----:B------:R-:W-:Y:S02]  /*8cf0*/  IMAD.MOV.U32 R10, RZ, RZ, 0x1 ;  /* 0x00000001ff0a7424 */ /* 0x000fe400078e00ff */
[----:B------:R-:W-:-:S10]  /*8d00*/  IMAD.MOV.U32 R9, RZ, RZ, RZ ;  /* 0x000000ffff097224 */ /* 0x000fd400078e00ff */
[----:B------:R-:W-:Y:S05]  /*8d10*/  @!P0 BRA `(.L_x_298) ;  /* 0x0000000c00808947 */ /* 0x000fea0003800000 */
[----:B------:R-:W0:Y:S01]  /*8d20*/  LDC R0, c[0x0][0x28c] ;  /* 0x0000a300ff007b82 */ /* 0x000e220000000800 */
[----:B------:R-:W-:Y:S01]  /*8d30*/  ULDC UR5, c[0x0][0x658] ;  /* 0x0001960000057ab9 */ /* 0x000fe20000000800 */
[----:B------:R-:W-:Y:S01]  /*8d40*/  UMOV UR11, 0xffffffff ;  /* 0xffffffff000b7882 */ /* 0x000fe20000000000 */
[----:B------:R-:W-:Y:S01]  /*8d50*/  UMOV UR15, 0x1 ;  /* 0x00000001000f7882 */ /* 0x000fe20000000000 */
[----:B------:R-:W-:Y:S01]  /*8d60*/  USHF.L.U32 UR11, UR11, UR5, URZ ;  /* 0x000000050b0b7299 */ /* 0x000fe2000800063f */
[----:B------:R-:W-:Y:S01]  /*8d70*/  BSSY B0, `(.L_x_298) ;  /* 0x00000da000007945 */ /* 0x000fe20003800000 */
[----:B------:R-:W-:Y:S01]  /*8d80*/  ULDC UR9, c[0x0][0xc] ;  /* 0x0000030000097ab9 */ /* 0x000fe20000000800 */
[----:B------:R-:W-:Y:S01]  /*8d90*/  ULDC UR12, c[0x0][0x10] ;  /* 0x00000400000c7ab9 */ /* 0x000fe20000000800 */
[----:B------:R-:W1:Y:S01]  /*8da0*/  S2UR UR8, SR_CgaCtaId ;  /* 0x00000000000879c3 */ /* 0x000e620000008800 */
[----:B------:R-:W-:Y:S01]  /*8db0*/  USHF.L.U32 UR5, UR15, UR5, URZ ;  /* 0x000000050f057299 */ /* 0x000fe2000800063f */
[----:B------:R-:W-:Y:S01]  /*8dc0*/  LOP3.LUT R11, R19, 0x2, RZ, 0xfc, !PT ;  /* 0x00000002130b7812 */ /* 0x000fe200078efcff */
[----:B------:R-:W-:Y:S01]  /*8dd0*/  IMAD.MOV.U32 R10, RZ, RZ, 0x1 ;  /* 0x00000001ff0a7424 */ /* 0x000fe200078e00ff */
[----:B------:R-:W-:Y:S01]  /*8de0*/  ULDC UR4, c[0x0][0x600] ;  /* 0x0001800000047ab9 */ /* 0x000fe20000000800 */
[----:B------:R-:W-:Y:S01]  /*8df0*/  IMAD.MOV.U32 R9, RZ, RZ, RZ ;  /* 0x000000ffff097224 */ /* 0x000fe200078e00ff */
[----:B------:R-:W-:Y:S01]  /*8e00*/  UMOV UR20, 0x5 ;  /* 0x0000000500147882 */ /* 0x000fe20000000000 */
[----:B------:R-:W-:Y:S01]  /*8e10*/  UIADD3 UR4, UR4, -0x1, URZ ;  /* 0xffffffff04047890 */ /* 0x000fe2000fffe03f */
[----:B------:R-:W-:Y:S01]  /*8e20*/  ULDC.64 UR28, c[0x0][0x198] ;  /* 0x00006600001c7ab9 */ /* 0x000fe20000000a00 */
[----:B0-----:R-:W-:-:S05]  /*8e30*/  VIADD R0, R0, 0x3f ;  /* 0x0000003f00007836 */ /* 0x001fca0000000000 */
[----:B------:R-:W-:Y:S01]  /*8e40*/  SHF.R.S32.HI R3, RZ, 0x1f, R0 ;  /* 0x0000001fff037819 */ /* 0x000fe20000011400 */
[----:B-1----:R-:W-:-:S03]  /*8e50*/  ULOP3.LUT UR10, UR8, 0x1, URZ, 0xc0, !UPT ;  /* 0x00000001080a7892 */ /* 0x002fc6000f8ec03f */
[----:B------:R-:W-:Y:S01]  /*8e60*/  LEA.HI R3, R3, R0, RZ, 0x6 ;  /* 0x0000000003037211 */ /* 0x000fe200078f30ff */
[----:B------:R-:W-:Y:S01]  /*8e70*/  USHF.L.U32 UR7, UR8, 0xd, URZ ;  /* 0x0000000d08077899 */ /* 0x000fe2000800063f */
[----:B------:R-:W-:Y:S01]  /*8e80*/  IMAD.MOV.U32 R0, RZ, RZ, 0x1 ;  /* 0x00000001ff007424 */ /* 0x000fe200078e00ff */
[----:B------:R-:W-:Y:S01]  /*8e90*/  USHF.R.U32.HI UR27, URZ, 0x1, UR8 ;  /* 0x000000013f1b7899 */ /* 0x000fe20008011608 */
[--C-:B------:R-:W-:Y:S01]  /*8ea0*/  SHF.R.S32.HI R8, RZ, 0x6, R3.reuse ;  /* 0x00000006ff087819 */ /* 0x100fe20000011403 */
[----:B------:R-:W-:Y:S02]  /*8eb0*/  USHF.L.U32 UR6, UR8, 0x7, URZ ;  /* 0x0000000708067899 */ /* 0x000fe4000800063f */
[----:B------:R-:W-:Y:S01]  /*8ec0*/  ULOP3.LUT UR8, UR8, 0xfffffffe, URZ, 0xc0, !UPT ;  /* 0xfffffffe08087892 */ /* 0x000fe2000f8ec03f */
[----:B------:R-:W-:Y:S01]  /*8ed0*/  PRMT R3, R0, 0x7610, R3 ;  /* 0x0000761000037816 */ /* 0x000fe20000000003 */
[----:B------:R-:W-:Y:S01]  /*8ee0*/  UISETP.GT.U32.AND UP0, UPT, UR10, 0xffff, UPT ;  /* 0x0000ffff0a00788c */ /* 0x000fe2000bf04070 */
[----:B------:R-:W-:Y:S01]  /*8ef0*/  VIADD R0, R8, 0x1 ;  /* 0x0000000108007836 */ /* 0x000fe20000000000 */
[----:B------:R-:W-:-:S02]  /*8f00*/  ULOP3.LUT UR13, UR7, 0x2000, URZ, 0xc0, !UPT ;  /* 0x00002000070d7892 */ /* 0x000fc4000f8ec03f */
[----:B------:R-:W-:Y:S02]  /*8f10*/  ULOP3.LUT UR7, URZ, UR11, URZ, 0x33, !UPT ;  /* 0x0000000b3f077292 */ /* 0x000fe4000f8e333f */
[----:B------:R-:W-:Y:S02]  /*8f20*/  USHF.L.U32 UR14, UR15, UR8, URZ ;  /* 0x000000080f0e7299 */ /* 0x000fe4000800063f */
[----:B------:R-:W-:Y:S02]  /*8f30*/  ULOP3.LUT UR11, UR8, 0x1, URZ, 0xfc, !UPT ;  /* 0x00000001080b7892 */ /* 0x000fe4000f8efc3f */
[----:B------:R-:W-:Y:S02]  /*8f40*/  UIMAD.WIDE.U32 UR8, UR9, UR12, URZ ;  /* 0x0000000c090872a5 */ /* 0x000fe4000f8e003f */
[----:B------:R-:W-:Y:S01]  /*8f50*/  USEL UR10, UR10, 0xffff, !UP0 ;  /* 0x0000ffff0a0a7887 */ /* 0x000fe2000c000000 */
[----:B------:R-:W-:Y:S01]  /*8f60*/  ULDC UR12, c[0x0][0x14] ;  /* 0x00000500000c7ab9 */ /* 0x000fe20000000800 */
[----:B------:R-:W-:-:S02]  /*8f70*/  USHF.L.U32 UR11, UR15, UR11, URZ ;  /* 0x0000000b0f0b7299 */ /* 0x000fc4000800063f */
[----:B------:R-:W-:Y:S02]  /*8f80*/  UIMAD.WIDE.U32 UR24, UR8, UR12, URZ ;  /* 0x0000000c081872a5 */ /* 0x000fe4000f8e003f */
[----:B------:R-:W-:Y:S02]  /*8f90*/  UIMAD UR15, UR9, UR12, URZ ;  /* 0x0000000c090f72a4 */ /* 0x000fe4000f8e023f */
[----:B------:R-:W-:Y:S02]  /*8fa0*/  ULOP3.LUT UR10, UR10, 0xffff, URZ, 0xc0, !UPT ;  /* 0x0000ffff0a0a7892 */ /* 0x000fe4000f8ec03f */
[----:B------:R-:W-:Y:S02]  /*8fb0*/  ULEA UR30, UR27, 0x100, 0xc ;  /* 0x000001001b1e7891 */ /* 0x000fe4000f8e603f */
[----:B------:R-:W-:Y:S02]  /*8fc0*/  ULOP3.LUT UR6, UR6, 0x80, URZ, 0xc0, !UPT ;  /* 0x0000008006067892 */ /* 0x000fe4000f8ec03f */
[----:B------:R-:W-:-:S02]  /*8fd0*/  ULOP3.LUT UR13, UR13, 0x8100, URZ, 0xfc, !UPT ;  /* 0x000081000d0d7892 */ /* 0x000fc4000f8efc3f */
[----:B------:R-:W-:Y:S02]  /*8fe0*/  ULOP3.LUT UR14, UR14, UR11, URZ, 0xfc, !UPT ;  /* 0x0000000b0e0e7292 */ /* 0x000fe4000f8efc3f */
[----:B------:R-:W-:Y:S02]  /*8ff0*/  UIADD3 UR15, UR25, UR15, URZ ;  /* 0x0000000f190f7290 */ /* 0x000fe4000fffe03f */
[----:B------:R-:W-:-:S12]  /*9000*/  USHF.L.U32 UR20, UR20, UR10, URZ ;  /* 0x0000000a14147299 */ /* 0x000fd8000800063f */
.L_x_309:
[----:B------:R-:W-:-:S03]  /*9010*/  UMOV UR8, 0xffffffff ;  /* 0xffffffff00087882 */ /* 0x000fc60000000000 */
[----:B------:R-:W-:Y:S05]  /*9020*/  BRA.DIV UR8, `(.L_x_299) ;  /* 0x0000000e08a47947 */ /* 0x000fea000b800000 */
[----:B------:R-:W-:-:S13]  /*9030*/  ELECT P6, URZ, PT ;  /* 0x00000000003f782f */ /* 0x000fda00038c0000 */
.L_x_320:
[----:B------:R-:W0:Y:S01]  /*9040*/  LDC R4, c[0x0][0x28c] ;  /* 0x0000a300ff047b82 */ /* 0x000e220000000800 */
[----:B------:R-:W-:Y:S01]  /*9050*/  BSSY B1, `(.L_x_300) ;  /* 0x0000039000017945 */ /* 0x000fe20003800000 */
[----:B0-----:R-:W-:-:S13]  /*9060*/  ISETP.LT.OR P6, PT, R4, 0x1, !P6 ;  /* 0x000000010400780c */ /* 0x001fda00077c1670 */
[----:B------:R-:W-:Y:S05]  /*9070*/  @P6 BRA `(.L_x_301) ;  /* 0x0000000000d86947 */ /* 0x000fea0003800000 */
[----:B------:R-:W-:Y:S01]  /*9080*/  LEA R12, R12, UR27, 0x1 ;  /* 0x0000001b0c0c7c11 */ /* 0x000fe2000f8e08ff */
[----:B------:R-:W-:Y:S01]  /*9090*/  IMAD.MOV.U32 R21, RZ, RZ, RZ ;  /* 0x000000ffff157224 */ /* 0x000fe200078e00ff */
[----:B------:R-:W-:Y:S01]  /*90a0*/  LEA R20, R20, UR6, 0x8 ;  /* 0x0000000614147c11 */ /* 0x000fe2000f8e40ff */
[----:B------:R-:W-:Y:S02]  /*90b0*/  IMAD.MOV.U32 R4, RZ, RZ, R0 ;  /* 0x000000ffff047224 */ /* 0x000fe400078e0000 */
[----:B------:R-:W-:Y:S02]  /*90c0*/  IMAD.MOV.U32 R5, RZ, RZ, R10 ;  /* 0x000000ffff057224 */ /* 0x000fe400078e000a */
[----:B------:R-:W-:Y:S02]  /*90d0*/  IMAD.MOV.U32 R6, RZ, RZ, R9 ;  /* 0x000000ffff067224 */ /* 0x000fe400078e0009 */
[----:B------:R-:W-:-:S07]  /*90e0*/  IMAD.SHL.U32 R14, R12, 0x40, RZ ;  /* 0x000000400c0e7824 */ /* 0x000fce00078e00ff */
.L_x_304:
[----:B------:R-:W0:Y:S01]  /*90f0*/  S2R R12, SR_CgaCtaId ;  /* 0x00000000000c7919 */ /* 0x000e220000008800 */
[----:B------:R-:W-:Y:S02]  /*9100*/  MOV R7, 0x400 ;  /* 0x0000040000077802 */ /* 0x000fe40000000f00 */
[----:B------:R-:W-:Y:S02]  /*9110*/  LOP3.LUT P1, RZ, R18, 0x7f, RZ, 0xc0, !PT ;  /* 0x0000007f12ff7812 */ /* 0x000fe4000782c0ff */
[----:B0-----:R-:W-:Y:S02]  /*9120*/  LEA R15, R12, R7, 0x18 ;  /* 0x000000070c0f7211 */ /* 0x001fe400078ec0ff */
[----:B------:R-:W-:-:S09]  /*9130*/  SHF.L.U32 R7, R5, 0x1f, RZ ;  /* 0x0000001f05077819 */ /* 0x000fd200000006ff */
[----:B------:R-:W0:Y:S01]  /*9140*/  @!P1 LDC R12, c[0x0][0x500] ;  /* 0x00014000ff0c9b82 */ /* 0x000e220000000800 */
[----:B------:R-:W-:-:S04]  /*9150*/  IMAD R22, R6, 0x8, R15 ;  /* 0x0000000806167824 */ /* 0x000fc800078e020f */
[----:B------:R-:W1:Y:S02]  /*9160*/  SYNCS.PHASECHK.TRANS64.TRYWAIT P0, [R22+URZ+0x20], R7 ;  /* 0x00002007160075a7 */ /* 0x000e64000800017f */
[----:B-1----:R-:W-:Y:S05]  /*9170*/  @!P0 BRA `(.L_x_302) ;  /* 0x0000000c00708947 */ /* 0x002fea0003800000 */
.L_x_321:
[----:B-1----:R-:W-:Y:S01]  /*9180*/  PRMT R7, R11, 0x9910, RZ ;  /* 0x000099100b077816 */ /* 0x002fe200000000ff */
[----:B0-----:R0:W-:Y:S03]  /*9190*/  @!P1 SYNCS.ARRIVE.TRANS64 RZ, [R22+URZ], R12 ;  /* 0x0000000c16ff99a7 */ /* 0x0011e6000800003f */
[----:B------:R-:W-:-:S13]  /*91a0*/  ISETP.NE.AND P0, PT, R7, 0x2, PT ;  /* 0x000000020700780c */ /* 0x000fda0003f05270 */
[----:B0-----:R-:W-:Y:S05]  /*91b0*/  @P0 BRA `(.L_x_303) ;  /* 0x0000000000040947 */ /* 0x001fea0003800000 */
[----:B------:R-:W-:Y:S01]  /*91c0*/  BPT.TRAP 0x1 ;  /* 0x000000040000795c */ /* 0x000fe20000300000 */
.L_x_303:
[----:B------:R-:W-:Y:S01]  /*91d0*/  R2UR UR11, R6 ;  /* 0x00000000060b72ca */ /* 0x000fe200000e0000 */
[----:B------:R-:W-:Y:S01]  /*91e0*/  VIADD R4, R4, 0xffffffff ;  /* 0xffffffff04047836 */ /* 0x000fe20000000000 */
[----:B------:R-:W-:Y:S01]  /*91f0*/  R2UR UR22, R15 ;  /* 0x000000000f1672ca */ /* 0x000fe200000e0000 */
[----:B------:R-:W-:Y:S01]  /*9200*/  UIADD3 UR16, UP0, UR28, 0xf0, URZ ;  /* 0x000000f01c107890 */ /* 0x000fe2000ff1e03f */
[----:B------:R-:W-:Y:S01]  /*9210*/  R2UR UR23, R14 ;  /* 0x000000000e1772ca */ /* 0x000fe200000e0000 */
[----:B------:R-:W-:Y:S01]  /*9220*/  UIADD3 UR32, UP1, UR28, 0x1f0, URZ ;  /* 0x000001f01c207890 */ /* 0x000fe2000ff3e03f */
[----:B------:R-:W-:Y:S01]  /*9230*/  R2UR UR9, R22 ;  /* 0x00000000160972ca */ /* 0x000fe200000e0000 */
[----:B------:R-:W-:Y:S01]  /*9240*/  UIADD3.X UR17, URZ, UR29, URZ, UP0, !UPT ;  /* 0x0000001d3f117290 */ /* 0x000fe200087fe43f */
[----:B------:R-:W-:Y:S01]  /*9250*/  R2UR UR10, R21 ;  /* 0x00000000150a72ca */ /* 0x000fe200000e0000 */
[----:B------:R-:W-:Y:S01]  /*9260*/  UPRMT UR21, URZ, 0x5410, UR20 ;  /* 0x000054103f157896 */ /* 0x000fe20008000014 */
[----:B------:R-:W-:Y:S01]  /*9270*/  R2UR UR12, R13 ;  /* 0x000000000d0c72ca */ /* 0x000fe200000e0000 */
[----:B------:R-:W-:Y:S01]  /*9280*/  VIADD R6, R6, 0x1 ;  /* 0x0000000106067836 */ /* 0x000fe20000000000 */
[----:B------:R-:W-:Y:S01]  /*9290*/  R2UR UR26, R20 ;  /* 0x00000000141a72ca */ /* 0x000fe200000e0000 */
[----:B------:R-:W-:Y:S01]  /*92a0*/  ULEA UR8, UR11, UR30, 0xd ;  /* 0x0000001e0b087291 */ /* 0x000fe2000f8e683f */
[----:B------:R-:W-:Y:S01]  /*92b0*/  ISETP.GT.AND P1, PT, R4, 0x1, PT ;  /* 0x000000010400780c */ /* 0x000fe20003f24270 */
[----:B------:R-:W-:Y:S01]  /*92c0*/  ULEA UR11, UR11, UR13, 0xe ;  /* 0x0000000d0b0b7291 */ /* 0x000fe2000f8e703f */
[C---:B------:R-:W-:Y:S01]  /*92d0*/  ISETP.NE.AND P0, PT, R6.reuse, 0x4, PT ;  /* 0x000000040600780c */ /* 0x040fe20003f05270 */
[----:B------:R-:W-:Y:S01]  /*92e0*/  UIADD3 UR8, UR22, UR8, URZ ;  /* 0x0000000816087290 */ /* 0x000fe2000fffe03f */
[----:B------:R-:W-:Y:S01]  /*92f0*/  VIADD R21, R21, 0x40 ;  /* 0x0000004015157836 */ /* 0x000fe20000000000 */
[----:B------:R-:W-:Y:S01]  /*9300*/  UIADD3 UR22, UR22, UR11, URZ ;  /* 0x0000000b16167290 */ /* 0x000fe2000fffe03f */
[----:B------:R-:W-:Y:S01]  /*9310*/  SEL R12, RZ, 0x1, P0 ;  /* 0x00000001ff0c7807 */ /* 0x000fe20000000000 */
[----:B------:R-:W-:Y:S01]  /*9320*/  UPRMT UR31, URZ, 0x5410, UR14 ;  /* 0x000054103f1f7896 */ /* 0x000fe2000800000e */
[----:B------:R-:W-:Y:S01]  /*9330*/  SEL R6, R6, RZ, P0 ;  /* 0x000000ff06067207 */ /* 0x000fe20000000000 */
[----:B------:R-:W-:Y:S01]  /*9340*/  UIADD3.X UR33, URZ, UR29, URZ, UP1, !UPT ;  /* 0x0000001d3f217290 */ /* 0x000fe20008ffe43f */
[----:B------:R-:W-:Y:S01]  /*9350*/  LOP3.LUT R5, R5, R12, RZ, 0x3c, !PT ;  /* 0x0000000c05057212 */ /* 0x000fe200078e3cff */
[----:B------:R-:W-:Y:S01]  /*9360*/  UMOV UR18, 0x0 ;  /* 0x0000000000127882 */ /* 0x000fe20000000000 */
[----:B------:R-:W-:Y:S01]  /*9370*/  UMOV UR19, 0x10000000 ;  /* 0x1000000000137882 */ /* 0x000fe20000000000 */
[----:B------:R-:W-:-:S02]  /*9380*/  UMOV UR11, UR23 ;  /* 0x00000017000b7c82 */ /* 0x000fc40008000000 */
[----:B------:R0:W-:Y:S02]  /*9390*/  UTMALDG.3D.MULTICAST [UR8], [UR16], UR21, desc[UR18] ;  /* 0x00001208100073b4 */ /* 0x0001e40008011815 */
[----:B0-----:R-:W-:Y:S01]  /*93a0*/  UMOV UR8, UR22 ;  /* 0x0000001600087c82 */ /* 0x001fe20008000000 */
[----:B------:R-:W-:Y:S02]  /*93b0*/  UMOV UR11, UR26 ;  /* 0x0000001a000b7c82 */ /* 0x000fe40008000000 */
[----:B------:R0:W-:Y:S02]  /*93c0*/  UTMALDG.3D.MULTICAST [UR8], [UR32], UR31, desc[UR18] ;  /* 0x00001208200073b4 */ /* 0x0001e4000801181f */
[----:B0-----:R-:W-:Y:S05]  /*93d0*/  @P1 BRA `(.L_x_304) ;  /* 0xfffffffc00441947 */ /* 0x001fea000383ffff */
.L_x_301:
[----:B------:R-:W-:Y:S05]  /*93e0*/  BSYNC B1 ;  /* 0x0000000000017941 */ /* 0x000fea0003800000 */
.L_x_300:
[----:B------:R-:W-:Y:S01]  /*93f0*/  LOP3.LUT P1, RZ, R3, 0xff, RZ, 0xc0, !PT ;  /* 0x000000ff03ff7812 */ /* 0x000fe2000782c0ff */
[----:B------:R-:W-:Y:S01]  /*9400*/  IMAD.IADD R9, R8, 0x1, R9 ;  /* 0x0000000108097824 */ /* 0x000fe200078e0209 */
[----:B------:R-:W-:Y:S01]  /*9410*/  IADD3 R16, P2, R16, UR24, RZ ;  /* 0x0000001810107c10 */ /* 0x000fe2000ff5e0ff */
[----:B------:R-:W-:Y:S01]  /*9420*/  ULDC.64 UR8, c[0x0][0x650] ;  /* 0x0001940000087ab9 */ /* 0x000fe20000000a00 */
[----:B------:R-:W-:Y:S01]  /*9430*/  BSSY B1, `(.L_x_305) ;  /* 0x000006b000017945 */ /* 0x000fe20003800000 */
[----:B------:R-:W-:Y:S01]  /*9440*/  IMAD.MOV.U32 R12, RZ, RZ, -0x1 ;  /* 0xffffffffff0c7424 */ /* 0x000fe200078e00ff */
[----:B------:R-:W-:Y:S01]  /*9450*/  SHF.R.U32.HI R3, RZ, 0x2, R9 ;  /* 0x00000002ff037819 */ /* 0x000fe20000011609 */
[----:B------:R-:W-:Y:S01]  /*9460*/  IMAD.MOV.U32 R20, RZ, RZ, -0x1 ;  /* 0xffffffffff147424 */ /* 0x000fe200078e00ff */
[----:B------:R-:W-:Y:S01]  /*9470*/  ISETP.GT.U32.AND P0, PT, R9, 0x3, PT ;  /* 0x000000030900780c */ /* 0x000fe20003f04070 */
[----:B------:R-:W-:Y:S01]  /*9480*/  IMAD.MOV.U32 R13, RZ, RZ, -0x1 ;  /* 0xffffffffff0d7424 */ /* 0x000fe200078e00ff */
[----:B------:R-:W-:-:S02]  /*9490*/  LOP3.LUT R3, R3, 0x1, RZ, 0xc0, !PT ;  /* 0x0000000103037812 */ /* 0x000fc400078ec0ff */
[----:B------:R-:W-:Y:S01]  /*94a0*/  ISETP.LT.U32.AND P0, PT, R8, 0x4, P0 ;  /* 0x000000040800780c */ /* 0x000fe20000701070 */
[----:B------:R-:W0:Y:S01]  /*94b0*/  @P1 S2R R5, SR_CgaCtaId ;  /* 0x0000000000051919 */ /* 0x000e220000008800 */
[----:B------:R-:W-:Y:S02]  /*94c0*/  @P1 MOV R4, 0x400 ;  /* 0x0000040000041802 */ /* 0x000fe40000000f00 */
[----:B------:R-:W-:Y:S02]  /*94d0*/  IADD3.X R17, R17, UR15, RZ, P2, !PT ;  /* 0x0000000f11117c10 */ /* 0x000fe400097fe4ff */
[----:B------:R-:W-:Y:S02]  /*94e0*/  ISETP.GE.U32.AND P2, PT, R16, UR8, PT ;  /* 0x0000000810007c0c */ /* 0x000fe4000bf46070 */
[----:B------:R-:W-:Y:S02]  /*94f0*/  LOP3.LUT R9, R9, 0x3, RZ, 0xc0, !PT ;  /* 0x0000000309097812 */ /* 0x000fe400078ec0ff */
[----:B0-----:R-:W-:-:S04]  /*9500*/  @P1 LEA R4, R5, R4, 0x18 ;  /* 0x0000000405041211 */ /* 0x001fc800078ec0ff */
[----:B------:R0:W-:Y:S01]  /*9510*/  @P1 SYNCS.ARRIVE.TRANS64.A1T0 RZ, [R4+URZ+0x58], RZ ;  /* 0x000058ff04ff19a7 */ /* 0x0001e2000810003f */
[----:B------:R-:W-:Y:S02]  /*9520*/  ISETP.NE.U32.AND P1, PT, R3, 0x1, PT ;  /* 0x000000010300780c */ /* 0x000fe40003f25070 */
[----:B------:R-:W-:Y:S02]  /*9530*/  SEL R3, RZ, 0x1, !P0 ;  /* 0x00000001ff037807 */ /* 0x000fe40004000000 */
[----:B------:R-:W-:Y:S02]  /*9540*/  ISETP.GE.U32.AND.EX P0, PT, R17, UR9, PT, P2 ;  /* 0x0000000911007c0c */ /* 0x000fe4000bf06120 */
[----:B------:R-:W-:-:S04]  /*9550*/  ISETP.GT.U32.AND P1, PT, R8, 0x3, !P1 ;  /* 0x000000030800780c */ /* 0x000fc80004f24070 */
[----:B0-----:R-:W-:-:S04]  /*9560*/  SEL R4, RZ, 0x1, !P1 ;  /* 0x00000001ff047807 */ /* 0x001fc80004800000 */
[--C-:B------:R-:W-:Y:S02]  /*9570*/  LOP3.LUT R10, R4, R10, R3.reuse, 0x96, !PT ;  /* 0x0000000a040a7212 */ /* 0x100fe400078e9603 */
[----:B------:R-:W-:Y:S02]  /*9580*/  PRMT R4, RZ, 0x7610, R4 ;  /* 0x00007610ff047816 */ /* 0x000fe40000000004 */
[----:B------:R-:W-:Y:S01]  /*9590*/  PRMT R3, RZ, 0x7610, R3 ;  /* 0x00007610ff037816 */ /* 0x000fe20000000003 */
[----:B------:R-:W-:Y:S06]  /*95a0*/  @P0 BRA `(.L_x_306) ;  /* 0x00000004004c0947 */ /* 0x000fec0003800000 */
[----:B------:R-:W0:Y:S01]  /*95b0*/  S2R R14, SR_CTAID.X ;  /* 0x00000000000e7919 */ /* 0x000e220000002500 */
[----:B------:R-:W-:Y:S01]  /*95c0*/  ULDC.64 UR8, c[0x0][0x628] ;  /* 0x00018a0000087ab9 */ /* 0x000fe20000000a00 */
[----:B------:R-:W1:Y:S01]  /*95d0*/  LDC R15, c[0x0][0x144] ;  /* 0x00005100ff0f7b82 */ /* 0x000e620000000800 */
[----:B------:R-:W-:Y:S01]  /*95e0*/  ISETP.NE.U32.AND P0, PT, RZ, UR8, PT ;  /* 0x00000008ff007c0c */ /* 0x000fe2000bf05070 */
[----:B------:R-:W2:Y:S01]  /*95f0*/  S2R R12, SR_CTAID.Y ;  /* 0x00000000000c7919 */ /* 0x000ea20000002600 */
[----:B------:R-:W-:Y:S01]  /*9600*/  ULDC UR10, c[0x0][0x150] ;  /* 0x00005400000a7ab9 */ /* 0x000fe20000000800 */
[----:B------:R-:W-:Y:S01]  /*9610*/  ULDC UR11, c[0x0][0x630] ;  /* 0x00018c00000b7ab9 */ /* 0x000fe20000000800 */
[----:B------:R-:W-:Y:S01]  /*9620*/  ISETP.NE.AND.EX P0, PT, RZ, UR9, PT, P0 ;  /* 0x00000009ff007c0c */ /* 0x000fe2000bf05300 */
[----:B------:R-:W-:Y:S01]  /*9630*/  IMAD.MOV.U32 R4, RZ, RZ, R16 ;  /* 0x000000ffff047224 */ /* 0x000fe200078e0010 */
[----:B0-----:R-:W-:-:S05]  /*9640*/  I2FP.F32.U32 R5, R14 ;  /* 0x0000000e00057245 */ /* 0x001fca0000201000 */
[----:B------:R-:W-:Y:S01]  /*9650*/  FMUL R20, R5, UR10 ;  /* 0x0000000a05147c20 */ /* 0x000fe20008400000 */
[----:B------:R-:W-:-:S05]  /*9660*/  IMAD.MOV.U32 R5, RZ, RZ, R17 ;  /* 0x000000ffff057224 */ /* 0x000fca00078e0011 */
[----:B--2---:R-:W-:Y:S05]  /*9670*/  @!P0 BRA `(.L_x_307) ;  /* 0x0000000000288947 */ /* 0x004fea0003800000 */
[----:B------:R-:W-:Y:S02]  /*9680*/  ULDC UR10, c[0x0][0x634] ;  /* 0x00018d00000a7ab9 */ /* 0x000fe40000000800 */
[----:B------:R-:W-:-:S05]  /*9690*/  IADD3 R5, P0, R16, UR10, RZ ;  /* 0x0000000a10057c10 */ /* 0x000fca000ff1e0ff */
[----:B------:R-:W-:-:S04]  /*96a0*/  IMAD.X R13, RZ, RZ, R17, P0 ;  /* 0x000000ffff0d7224 */ /* 0x000fc800000e0611 */
[----:B------:R-:W-:-:S04]  /*96b0*/  IMAD.WIDE.U32 R6, R13, UR8, RZ ;  /* 0x000000080d067c25 */ /* 0x000fc8000f8e00ff */
[----:B------:R-:W-:-:S04]  /*96c0*/  IMAD.WIDE.U32 R6, P0, R5, UR9, R6 ;  /* 0x0000000905067c25 */ /* 0x000fc8000f800006 */
[----:B------:R-:W-:-:S04]  /*96d0*/  IMAD.WIDE.U32 R4, R5, UR8, RZ ;  /* 0x0000000805047c25 */ /* 0x000fc8000f8e00ff */
[----:B------:R-:W-:Y:S01]  /*96e0*/  IMAD.MOV.U32 R4, RZ, RZ, R7 ;  /* 0x000000ffff047224 */ /* 0x000fe200078e0007 */
[----:B------:R-:W-:Y:S01]  /*96f0*/  IADD3 RZ, P1, R5, R6, RZ ;  /* 0x0000000605ff7210 */ /* 0x000fe20007f3e0ff */
[----:B------:R-:W-:-:S04]  /*9700*/  IMAD.X R5, RZ, RZ, RZ, P0 ;  /* 0x000000ffff057224 */ /* 0x000fc800000e06ff */
[----:B------:R-:W-:-:S08]  /*9710*/  IMAD.WIDE.U32.X R4, R13, UR9, R4, P1 ;  /* 0x000000090d047c25 */ /* 0x000fd000088e0404 */
.L_x_307:
[--C-:B------:R-:W-:Y:S01]  /*9720*/  SHF.R.U64 R13, R4, UR11, R5.reuse ;  /* 0x0000000b040d7c19 */ /* 0x100fe20008001205 */
[----:B------:R-:W0:Y:S01]  /*9730*/  F2I.U32.TRUNC.NTZ R20, R20 ;  /* 0x0000001400147305 */ /* 0x000e22000020f000 */
[----:B------:R-:W-:Y:S01]  /*9740*/  SHF.R.U32.HI R4, RZ, UR11, R5 ;  /* 0x0000000bff047c19 */ /* 0x000fe20008011605 */
[----:B------:R-:W-:Y:S01]  /*9750*/  ULDC.64 UR8, c[0x0][0x620] ;  /* 0x0001880000087ab9 */ /* 0x000fe20000000a00 */
[----:B------:R-:W-:Y:S01]  /*9760*/  IADD3 R7, P0, RZ, -R13, RZ ;  /* 0x8000000dff077210 */ /* 0x000fe20007f1e0ff */
[----:B------:R-:W-:Y:S01]  /*9770*/  ULDC.64 UR10, c[0x0][0x640] ;  /* 0x00019000000a7ab9 */ /* 0x000fe20000000a00 */
[----:B------:R-:W2:Y:S03]  /*9780*/  LDC R21, c[0x0][0x148] ;  /* 0x00005200ff157b82 */ /* 0x000ea60000000800 */
[----:B------:R-:W-:Y:S01]  /*9790*/  IMAD.X R4, RZ, RZ, ~R4, P0 ;  /* 0x000000ffff047224 */ /* 0x000fe200000e0e04 */
[----:B------:R-:W-:-:S03]  /*97a0*/  ISETP.NE.U32.AND P0, PT, RZ, UR10, PT ;  /* 0x0000000aff007c0c */ /* 0x000fc6000bf05070 */
[----:B------:R-:W-:Y:S01]  /*97b0*/  IMAD R6, R4, UR8, RZ ;  /* 0x0000000804067c24 */ /* 0x000fe2000f8e02ff */
[----:B------:R-:W-:Y:S01]  /*97c0*/  ISETP.NE.AND.EX P0, PT, RZ, UR11, PT, P0 ;  /* 0x0000000bff007c0c */ /* 0x000fe2000bf05300 */
[----:B------:R-:W-:Y:S01]  /*97d0*/  IMAD.WIDE.U32 R4, R7, UR8, R16 ;  /* 0x0000000807047c25 */ /* 0x000fe2000f8e0010 */
[----:B------:R-:W-:-:S03]  /*97e0*/  ULDC UR8, c[0x0][0x618] ;  /* 0x0001860000087ab9 */ /* 0x000fc60000000800 */
[----:B------:R-:W-:Y:S01]  /*97f0*/  IMAD R7, R7, UR9, R6 ;  /* 0x0000000907077c24 */ /* 0x000fe2000f8e0206 */
[----:B------:R-:W-:Y:S01]  /*9800*/  ULDC UR9, c[0x0][0x154] ;  /* 0x0000550000097ab9 */ /* 0x000fe20000000800 */
[----:B0-----:R-:W-:Y:S02]  /*9810*/  IMAD.MOV R6, RZ, RZ, -R20 ;  /* 0x000000ffff067224 */ /* 0x001fe400078e0a14 */
[----:B------:R-:W-:Y:S02]  /*9820*/  IMAD.IADD R5, R5, 0x1, R7 ;  /* 0x0000000105057824 */ /* 0x000fe400078e0207 */
[----:B-1----:R-:W-:Y:S01]  /*9830*/  IMAD R14, R15, R6, R14 ;  /* 0x000000060f0e7224 */ /* 0x002fe200078e020e */
[----:B------:R-:W-:Y:S02]  /*9840*/  I2FP.F32.U32 R6, R12 ;  /* 0x0000000c00067245 */ /* 0x000fe40000201000 */
[--C-:B------:R-:W-:Y:S02]  /*9850*/  SHF.R.U64 R15, R4, UR8, R5.reuse ;  /* 0x00000008040f7c19 */ /* 0x100fe40008001205 */
[----:B------:R-:W-:Y:S01]  /*9860*/  SHF.R.U32.HI R4, RZ, UR8, R5 ;  /* 0x00000008ff047c19 */ /* 0x000fe20008011605 */
[----:B------:R-:W-:Y:S01]  /*9870*/  FMUL R6, R6, UR9 ;  /* 0x0000000906067c20 */ /* 0x000fe20008400000 */
[----:B------:R-:W-:-:S02]  /*9880*/  ULDC UR8, c[0x0][0x608] ;  /* 0x0001820000087ab9 */ /* 0x000fc40000000800 */
[--C-:B------:R-:W-:Y:S01]  /*9890*/  SHF.R.U64 R22, R15, UR8, R4.reuse ;  /* 0x000000080f167c19 */ /* 0x100fe20008001204 */
[----:B------:R0:W1:Y:S01]  /*98a0*/  F2I.U32.TRUNC.NTZ R24, R6 ;  /* 0x0000000600187305 */ /* 0x000062000020f000 */
[----:B------:R-:W-:Y:S01]  /*98b0*/  SHF.R.U32.HI R5, RZ, UR8, R4 ;  /* 0x00000008ff057c19 */ /* 0x000fe20008011604 */
[----:B------:R-:W-:-:S03]  /*98c0*/  ULDC UR8, c[0x0][0x658] ;  /* 0x0001960000087ab9 */ /* 0x000fc60000000800 */
[--C-:B------:R-:W-:Y:S02]  /*98d0*/  SHF.R.U64 R20, R22, UR8, R5.reuse ;  /* 0x0000000816147c19 */ /* 0x100fe40008001205 */
[----:B------:R-:W-:-:S03]  /*98e0*/  SHF.R.U32.HI R23, RZ, UR8, R5 ;  /* 0x00000008ff177c19 */ /* 0x000fc60008011605 */
[----:B------:R-:W-:Y:S02]  /*98f0*/  IMAD.MOV.U32 R4, RZ, RZ, R20 ;  /* 0x000000ffff047224 */ /* 0x000fe400078e0014 */
[----:B------:R-:W-:Y:S01]  /*9900*/  IMAD.MOV.U32 R5, RZ, RZ, R23 ;  /* 0x000000ffff057224 */ /* 0x000fe200078e0017 */
[----:B0-----:R-:W-:Y:S06]  /*9910*/  @!P0 BRA `(.L_x_308) ;  /* 0x0000000000288947 */ /* 0x001fec0003800000 */
        /* <DEDUP_REMOVED lines=10> */
.L_x_308:
[----:B------:R-:W-:Y:S01]  /*99c0*/  ISETP.NE.AND P0, PT, R2, 0x1, PT ;  /* 0x000000010200780c */ /* 0x000fe20003f05270 */
[----:B------:R-:W-:Y:S01]  /*99d0*/  ULDC UR8, c[0x0][0x648] ;  /* 0x0001920000087ab9 */ /* 0x000fe20000000800 */
[----:B------:R-:W-:Y:S01]  /*99e0*/  LOP3.LUT R22, R22, UR7, RZ, 0xc0, !PT ;  /* 0x0000000716167c12 */ /* 0x000fe2000f8ec0ff */
[----:B-1----:R-:W-:Y:S01]  /*99f0*/  IMAD.MOV R24, RZ, RZ, -R24 ;  /* 0x000000ffff187224 */ /* 0x002fe200078e0a18 */
[----:B------:R-:W-:Y:S01]  /*9a00*/  SHF.R.U64 R5, R4, UR8, R5 ;  /* 0x0000000804057c19 */ /* 0x000fe20008001205 */
[----:B------:R-:W-:Y:S01]  /*9a10*/  ULDC UR8, c[0x0][0x638] ;  /* 0x00018e0000087ab9 */ /* 0x000fe20000000800 */
[----:B------:R-:W-:Y:S01]  /*9a20*/  LOP3.LUT R15, R15, UR4, RZ, 0xc0, !PT ;  /* 0x000000040f0f7c12 */ /* 0x000fe2000f8ec0ff */
[----:B------:R-:W-:Y:S01]  /*9a30*/  ULDC UR9, c[0x0][0x610] ;  /* 0x0001840000097ab9 */ /* 0x000fe20000000800 */
[----:B------:R-:W-:Y:S02]  /*9a40*/  IMAD.MOV.U32 R4, RZ, RZ, 0x1 ;  /* 0x00000001ff047424 */ /* 0x000fe400078e00ff */
[----:B------:R-:W-:-:S02]  /*9a50*/  IMAD.MOV R7, RZ, RZ, -R5 ;  /* 0x000000ffff077224 */ /* 0x000fc400078e0a05 */
[----:B------:R-:W-:Y:S02]  /*9a60*/  IMAD R5, R5, UR5, R22 ;  /* 0x0000000505057c24 */ /* 0x000fe4000f8e0216 */
[----:B--2---:R-:W-:Y:S02]  /*9a70*/  @P0 IMAD R14, R21, R24, R12 ;  /* 0x00000018150e0224 */ /* 0x004fe400078e020c */
[----:B------:R-:W-:Y:S01]  /*9a80*/  IMAD R20, R7, UR8, R20 ;  /* 0x0000000807147c24 */ /* 0x000fe2000f8e0214 */
[----:B------:R-:W-:Y:S01]  /*9a90*/  ULDC UR8, c[0x0][0x600] ;  /* 0x0001800000087ab9 */ /* 0x000fe20000000800 */
[----:B------:R-:W-:Y:S02]  /*9aa0*/  IMAD R14, R5, UR9, R14 ;  /* 0x00000009050e7c24 */ /* 0x000fe4000f8e020e */
[----:B------:R-:W-:-:S05]  /*9ab0*/  IMAD R5, R20, UR8, R15 ;  /* 0x0000000814057c24 */ /* 0x000fca000f8e020f */
[----:B------:R-:W-:Y:S02]  /*9ac0*/  SEL R20, R5, R14, !P0 ;  /* 0x0000000e05147207 */ /* 0x000fe40004000000 */
[----:B------:R-:W-:-:S07]  /*9ad0*/  SEL R12, R14, R5, !P0 ;  /* 0x000000050e0c7207 */ /* 0x000fce0004000000 */
.L_x_306:
[----:B------:R-:W-:Y:S05]  /*9ae0*/  BSYNC B1 ;  /* 0x0000000000017941 */ /* 0x000fea0003800000 */
.L_x_305:
[----:B------:R-:W-:-:S13]  /*9af0*/  LOP3.LUT P0, RZ, R4, 0xff, RZ, 0xc0, !PT ;  /* 0x000000ff04ff7812 */ /* 0x000fda000780c0ff */
[----:B------:R-:W-:Y:S05]  /*9b00*/  @P0 BRA `(.L_x_309) ;  /* 0xfffffff400400947 */ /* 0x000fea000383ffff */
[----:B------:R-:W-:Y:S05]  /*9b10*/  BSYNC B0 ;  /* 0x0000000000007941 */ /* 0x000fea0003800000 */
.L_x_298:
[----:B------:R-:W-:-:S03]  /*9b20*/  UMOV UR8, 0xffffffff ;  /* 0xffffffff00087882 */ /* 0x000fc60000000000 */
[----:B------:R-:W-:Y:S05]  /*9b30*/  BRA.DIV UR8, `(.L_x_310) ;  /* 0x0000000608147947 */ /* 0x000fea000b800000 */
[----:B------:R-:W-:-:S13]  /*9b40*/  ELECT P6, URZ, PT ;  /* 0x00000000003f782f */ /* 0x000fda00038c0000 */
.L_x_324:
[----:B------:R-:W-:Y:S04]  /*9b50*/  BSSY B0, `(.L_x_311) ;  /* 0x000002b000007945 */ /* 0x000fe80003800000 */
[----:B------:R-:W-:Y:S05]  /*9b60*/  @!P6 BRA `(.L_x_312) ;  /* 0x0000000000a4e947 */ /* 0x000fea0003800000 */
[----:B------:R-:W-:-:S04]  /*9b70*/  LOP3.LUT R19, R19, 0x2, RZ, 0xfc, !PT ;  /* 0x0000000213137812 */ /* 0x000fc800078efcff */
[----:B------:R-:W-:-:S13]  /*9b80*/  ISETP.NE.AND P0, PT, R19, 0x3, PT ;  /* 0x000000031300780c */ /* 0x000fda0003f05270 */
[----:B------:R-:W-:Y:S05]  /*9b90*/  @!P0 BRA `(.L_x_313) ;  /* 0x0000000000048947 */ /* 0x000fea0003800000 */
[----:B------:R-:W-:Y:S01]  /*9ba0*/  BPT.TRAP 0x1 ;  /* 0x000000040000795c */ /* 0x000fe20000300000 */
.L_x_313:
[----:B------:R-:W0:Y:S01]  /*9bb0*/  S2R R3, SR_CgaCtaId ;  /* 0x0000000000037919 */ /* 0x000e220000008800 */
[----:B------:R-:W-:Y:S02]  /*9bc0*/  MOV R0, 0x400 ;  /* 0x0000040000007802 */ /* 0x000fe40000000f00 */
[----:B------:R-:W-:Y:S02]  /*9bd0*/  SHF.L.U32 R2, R10, 0x1f, RZ ;  /* 0x0000001f0a027819 */ /* 0x000fe400000006ff */
[----:B0-----:R-:W-:-:S05]  /*9be0*/  LEA R0, R3, R0, 0x18 ;  /* 0x0000000003007211 */ /* 0x001fca00078ec0ff */
[----:B------:R-:W-:-:S04]  /*9bf0*/  VIADD R0, R0, 0x20 ;  /* 0x0000002000007836 */ /* 0x000fc80000000000 */
[C---:B------:R-:W-:Y:S02]  /*9c00*/  IMAD R5, R9.reuse, 0x8, R0 ;  /* 0x0000000809057824 */ /* 0x040fe400078e0200 */
[----:B------:R-:W-:Y:S02]  /*9c10*/  VIADD R9, R9, 0x1 ;  /* 0x0000000109097836 */ /* 0x000fe40000000000 */
[----:B------:R-:W0:Y:S03]  /*9c20*/  SYNCS.PHASECHK.TRANS64.TRYWAIT P0, [R5+URZ], R2 ;  /* 0x00000002050075a7 */ /* 0x000e26000800017f */
[----:B------:R-:W-:-:S04]  /*9c30*/  ISETP.NE.AND P1, PT, R9, 0x4, PT ;  /* 0x000000040900780c */ /* 0x000fc80003f25270 */
[----:B------:R-:W-:Y:S02]  /*9c40*/  SEL R3, RZ, 0x1, P1 ;  /* 0x00000001ff037807 */ /* 0x000fe40000800000 */
[----:B------:R-:W-:Y:S02]  /*9c50*/  SEL R9, R9, RZ, P1 ;  /* 0x000000ff09097207 */ /* 0x000fe40000800000 */
[----:B------:R-:W-:-:S03]  /*9c60*/  LOP3.LUT R10, R10, R3, RZ, 0x3c, !PT ;  /* 0x000000030a0a7212 */ /* 0x000fc600078e3cff */
[----:B------:R-:W-:Y:S01]  /*9c70*/  IMAD R7, R9, 0x8, R0 ;  /* 0x0000000809077824 */ /* 0x000fe200078e0200 */
[----:B------:R-:W-:Y:S01]  /*9c80*/  SHF.L.U32 R4, R10, 0x1f, RZ ;  /* 0x0000001f0a047819 */ /* 0x000fe200000006ff */
[----:B0-----:R-:W-:Y:S06]  /*9c90*/  @!P0 BRA `(.L_x_314) ;  /* 0x0000000000dc8947 */ /* 0x001fec0003800000 */
.L_x_325:
[----:B------:R-:W1:Y:S01]  /*9ca0*/  SYNCS.PHASECHK.TRANS64.TRYWAIT P0, [R7+URZ], R4 ;  /* 0x00000004070075a7 */ /* 0x000e62000800017f */
[----:B0-----:R-:W-:-:S05]  /*9cb0*/  VIADD R2, R9, 0x1 ;  /* 0x0000000109027836 */ /* 0x001fca0000000000 */
[----:B------:R-:W-:-:S04]  /*9cc0*/  ISETP.NE.AND P1, PT, R2, 0x4, PT ;  /* 0x000000040200780c */ /* 0x000fc80003f25270 */
[----:B------:R-:W-:Y:S02]  /*9cd0*/  SEL R3, RZ, 0x1, P1 ;  /* 0x00000001ff037807 */ /* 0x000fe40000800000 */
[----:B------:R-:W-:Y:S02]  /*9ce0*/  SEL R9, R2, RZ, P1 ;  /* 0x000000ff02097207 */ /* 0x000fe40000800000 */
[----:B------:R-:W-:-:S03]  /*9cf0*/  LOP3.LUT R11, R10, R3, RZ, 0x3c, !PT ;  /* 0x000000030a0b7212 */ /* 0x000fc600078e3cff */
[----:B------:R-:W-:Y:S01]  /*9d00*/  IMAD R6, R9, 0x8, R0 ;  /* 0x0000000809067824 */ /* 0x000fe200078e0200 */
[----:B------:R-:W-:Y:S01]  /*9d10*/  SHF.L.U32 R5, R11, 0x1f, RZ ;  /* 0x0000001f0b057819 */ /* 0x000fe200000006ff */
[----:B-1----:R-:W-:Y:S06]  /*9d20*/  @!P0 BRA `(.L_x_315) ;  /* 0x0000000000cc8947 */ /* 0x002fec0003800000 */
.L_x_326:
[----:B------:R-:W1:Y:S01]  /*9d30*/  SYNCS.PHASECHK.TRANS64.TRYWAIT P0, [R6+URZ], R5 ;  /* 0x00000005060075a7 */ /* 0x000e62000800017f */
[----:B------:R-:W-:-:S05]  /*9d40*/  VIADD R2, R9, 0x1 ;  /* 0x0000000109027836 */ /* 0x000fca0000000000 */
[----:B------:R-:W-:-:S04]  /*9d50*/  ISETP.NE.AND P1, PT, R2, 0x4, PT ;  /* 0x000000040200780c */ /* 0x000fc80003f25270 */
[----:B0-----:R-:W-:Y:S02]  /*9d60*/  SEL R4, RZ, 0x1, P1 ;  /* 0x00000001ff047807 */ /* 0x001fe40000800000 */
[----:B------:R-:W-:Y:S02]  /*9d70*/  SEL R3, R2, RZ, P1 ;  /* 0x000000ff02037207 */ /* 0x000fe40000800000 */
[----:B------:R-:W-:Y:S01]  /*9d80*/  LOP3.LUT R4, R11, R4, RZ, 0x3c, !PT ;  /* 0x000000040b047212 */ /* 0x000fe200078e3cff */
[----:B-1----:R-:W-:Y:S06]  /*9d90*/  @!P0 BRA `(.L_x_316) ;  /* 0x0000000000c48947 */ /* 0x002fec0003800000 */
.L_x_327:
[----:B------:R-:W-:Y:S01]  /*9da0*/  IMAD R3, R3, 0x8, R0 ;  /* 0x0000000803037824 */ /* 0x000fe200078e0200 */
[----:B------:R-:W-:-:S07]  /*9db0*/  SHF.L.U32 R0, R4, 0x1f, RZ ;  /* 0x0000001f04007819 */ /* 0x000fce00000006ff */
.L_x_317:
[----:B-1----:R1:W2:Y:S02]  /*9dc0*/  SYNCS.PHASECHK.TRANS64.TRYWAIT P0, [R3+URZ], R0 ;  /* 0x00000000030075a7 */ /* 0x0022a4000800017f */
[----:B--2---:R-:W-:Y:S05]  /*9dd0*/  @!P0 NANOSLEEP.SYNCS 0x989680 ;  /* 0x009896800000895d */ /* 0x004fea0003900000 */
[----:B------:R-:W2:Y:S02]  /*9de0*/  @!P0 SYNCS.PHASECHK.TRANS64 P0, [R3+URZ], R0 ;  /* 0x00000000030085a7 */ /* 0x000ea4000800007f */
[----:B--2---:R-:W-:Y:S05]  /*9df0*/  @!P0 BRA `(.L_x_317) ;  /* 0xfffffffc00f08947 */ /* 0x004fea000383ffff */
.L_x_312:
[----:B------:R-:W-:Y:S05]  /*9e00*/  BSYNC B0 ;  /* 0x0000000000007941 */ /* 0x000fea0003800000 */
.L_x_311:
[----:B------:R-:W-:Y:S05]  /*9e10*/  EXIT ;  /* 0x000000000000794d */ /* 0x000fea0003800000 */
.L_x_21:
[----:B----4-:R4:W0:Y:S02]  /*9e20*/  SYNCS.PHASECHK.TRANS64.TRYWAIT P1, [R3+URZ], R0 ;  /* 0x00000000030075a7 */ /* 0x010824000802017f */
[----:B0-----:R-:W-:Y:S05]  /*9e30*/  @!P1 NANOSLEEP.SYNCS 0x989680 ;  /* 0x009896800000995d */ /* 0x001fea0003900000 */
[----:B------:R-:W0:Y:S02]  /*9e40*/  @!P1 SYNCS.PHASECHK.TRANS64 P1, [R3+URZ], R0 ;  /* 0x00000000030095a7 */ /* 0x000e24000802007f */
[----:B0-----:R-:W-:Y:S05]  /*9e50*/  @!P1 BRA `(.L_x_21) ;  /* 0xfffffffc00f09947 */ /* 0x001fea000383ffff */
[----:B------:R-:W-:Y:S05]  /*9e60*/  BRA `(.L_x_20) ;  /* 0xffffff7400ac7947 */ /* 0x000fea000383ffff */
.L_x_26:
[----:B-1----:R1:W3:Y:S02]  /*9e70*/  SYNCS.PHASECHK.TRANS64.TRYWAIT P1, [R5+URZ], R4 ;  /* 0x00000004050075a7 */ /* 0x0022e4000802017f */
[----:B---3--:R-:W-:Y:S05]  /*9e80*/  @!P1 NANOSLEEP.SYNCS 0x989680 ;  /* 0x009896800000995d */ /* 0x008fea0003900000 */
[----:B------:R-:W3:Y:S02]  /*9e90*/  @!P1 SYNCS.PHASECHK.TRANS64 P1, [R5+URZ], R4 ;  /* 0x00000004050095a7 */ /* 0x000ee4000802007f */
[----:B---3--:R-:W-:Y:S05]  /*9ea0*/  @!P1 BRA `(.L_x_26) ;  /* 0xfffffffc00f09947 */ /* 0x008fea000383ffff */
[----:B------:R-:W-:Y:S05]  /*9eb0*/  BRA `(.L_x_25) ;  /* 0xffffff78005c7947 */ /* 0x000fea000383ffff */
.L_x_299:
[----:B------:R-:W-:Y:S01]  /*9ec0*/  BSSY B1, `(.L_x_318) ;  /* 0x0000006000017945 */ /* 0x000fe20003800000 */
[----:B------:R-:W-:-:S07]  /*9ed0*/  IMAD.MOV.U32 R15, RZ, RZ, -0x1 ;  /* 0xffffffffff0f7424 */ /* 0x000fce00078e00ff */
[----:B------:R-:W-:Y:S05]  /*9ee0*/  WARPSYNC.COLLECTIVE R15, `(.L_x_319) ;  /* 0x000000000f0c7348 */ /* 0x000fea0003c00000 */
[----:B------:R-:W-:Y:S02]  /*9ef0*/  ELECT P6, UR62, PT ;  /* 0x00000000003e782f */ /* 0x000fe400038c0000 */
[----:B------:R-:W-:Y:S01]  /*9f00*/  MOV R14, UR62 ;  /* 0x0000003e000e7c02 */ /* 0x000fe20008000f00 */
[----:B------:R-:W-:Y:S10]  /*9f10*/  ENDCOLLECTIVE ;  /* 0x000000000000791b */ /* 0x000ff40003800000 */
.L_x_319:
[----:B------:R-:W-:Y:S05]  /*9f20*/  BSYNC B1 ;  /* 0x0000000000017941 */ /* 0x000fea0003800000 */
.L_x_318:
[----:B------:R-:W-:Y:S05]  /*9f30*/  BRA `(.L_x_320) ;  /* 0xfffffff000407947 */ /* 0x000fea000383ffff */
.L_x_302:
[----:B-1----:R1:W2:Y:S02]  /*9f40*/  SYNCS.PHASECHK.TRANS64.TRYWAIT P0, [R22+URZ+0x20], R7 ;  /* 0x00002007160075a7 */ /* 0x0022a4000800017f */
[----:B--2---:R-:W-:Y:S05]  /*9f50*/  @!P0 NANOSLEEP.SYNCS 0x989680 ;  /* 0x009896800000895d */ /* 0x004fea0003900000 */
[----:B------:R-:W2:Y:S02]  /*9f60*/  @!P0 SYNCS.PHASECHK.TRANS64 P0, [R22+URZ+0x20], R7 ;  /* 0x00002007160085a7 */ /* 0x000ea4000800007f */
[----:B--2---:R-:W-:Y:S05]  /*9f70*/  @!P0 BRA `(.L_x_302) ;  /* 0xfffffffc00f08947 */ /* 0x004fea000383ffff */
[----:B------:R-:W-:Y:S05]  /*9f80*/  BRA `(.L_x_321) ;  /* 0xfffffff0007c7947 */ /* 0x000fea000383ffff */
.L_x_310:
[----:B------:R-:W-:Y:S01]  /*9f90*/  BSSY B0, `(.L_x_322) ;  /* 0x0000006000007945 */ /* 0x000fe20003800000 */
[----:B------:R-:W-:-:S07]  /*9fa0*/  IMAD.MOV.U32 R15, RZ, RZ, -0x1 ;  /* 0xffffffffff0f7424 */ /* 0x000fce00078e00ff */
[----:B------:R-:W-:Y:S05]  /*9fb0*/  WARPSYNC.COLLECTIVE R15, `(.L_x_323) ;  /* 0x000000000f0c7348 */ /* 0x000fea0003c00000 */
[----:B------:R-:W-:Y:S02]  /*9fc0*/  ELECT P6, UR62, PT ;  /* 0x00000000003e782f */ /* 0x000fe400038c0000 */
[----:B------:R-:W-:Y:S01]  /*9fd0*/  MOV R14, UR62 ;  /* 0x0000003e000e7c02 */ /* 0x000fe20008000f00 */
[----:B------:R-:W-:Y:S10]  /*9fe0*/  ENDCOLLECTIVE ;  /* 0x000000000000791b */ /* 0x000ff40003800000 */
.L_x_323:
[----:B------:R-:W-:Y:S05]  /*9ff0*/  BSYNC B0 ;  /* 0x0000000000007941 */ /* 0x000fea0003800000 */
.L_x_322:
[----:B------:R-:W-:Y:S05]  /*a000*/  BRA `(.L_x_324) ;  /* 0xfffffff800d07947 */ /* 0x000fea000383ffff */
.L_x_314:
[----:B0-----:R0:W1:Y:S02]  /*a010*/  SYNCS.PHASECHK.TRANS64.TRYWAIT P0, [R5+URZ], R2 ;  /* 0x00000002050075a7 */ /* 0x001064000800017f */
[----:B-1----:R-:W-:Y:S05]  /*a020*/  @!P0 NANOSLEEP.SYNCS 0x989680 ;  /* 0x009896800000895d */ /* 0x002fea0003900000 */
[----:B------:R-:W1:Y:S02]  /*a030*/  @!P0 SYNCS.PHASECHK.TRANS64 P0, [R5+URZ], R2 ;  /* 0x00000002050085a7 */ /* 0x000e64000800007f */
[----:B-1----:R-:W-:Y:S05]  /*a040*/  @!P0 BRA `(.L_x_314) ;  /* 0xfffffffc00f08947 */ /* 0x002fea000383ffff */
[----:B------:R-:W-:Y:S05]  /*a050*/  BRA `(.L_x_325) ;  /* 0xfffffffc00107947 */ /* 0x000fea000383ffff */
.L_x_315:
[----:B0-----:R0:W1:Y:S02]  /*a060*/  SYNCS.PHASECHK.TRANS64.TRYWAIT P0, [R7+URZ], R4 ;  /* 0x00000004070075a7 */ /* 0x001064000800017f */
[----:B-1----:R-:W-:Y:S05]  /*a070*/  @!P0 NANOSLEEP.SYNCS 0x989680 ;  /* 0x009896800000895d */ /* 0x002fea0003900000 */
[----:B------:R-:W1:Y:S02]  /*a080*/  @!P0 SYNCS.PHASECHK.TRANS64 P0, [R7+URZ], R4 ;  /* 0x00000004070085a7 */ /* 0x000e64000800007f */
[----:B-1----:R-:W-:Y:S05]  /*a090*/  @!P0 BRA `(.L_x_315) ;  /* 0xfffffffc00f08947 */ /* 0x002fea000383ffff */
[----:B------:R-:W-:Y:S05]  /*a0a0*/  BRA `(.L_x_326) ;  /* 0xfffffffc00207947 */ /* 0x000fea000383ffff */
.L_x_316:
[----:B0-----:R0:W1:Y:S02]  /*a0b0*/  SYNCS.PHASECHK.TRANS64.TRYWAIT P0, [R6+URZ], R5 ;  /* 0x00000005060075a7 */ /* 0x001064000800017f */
[----:B-1----:R-:W-:Y:S05]  /*a0c0*/  @!P0 NANOSLEEP.SYNCS 0x989680 ;  /* 0x009896800000895d */ /* 0x002fea0003900000 */
[----:B------:R-:W1:Y:S02]  /*a0d0*/  @!P0 SYNCS.PHASECHK.TRANS64 P0, [R6+URZ], R5 ;  /* 0x00000005060085a7 */ /* 0x000e64000800007f */
[----:B-1----:R-:W-:Y:S05]  /*a0e0*/  @!P0 BRA `(.L_x_316) ;  /* 0xfffffffc00f08947 */ /* 0x002fea000383ffff */
[----:B------:R-:W-:Y:S05]  /*a0f0*/  BRA `(.L_x_327) ;  /* 0xfffffffc00287947 */ /* 0x000fea000383ffff */
.L_x_328:
[----:B------:R-:W-:-:S00]  /*a100*/  BRA `(.L_x_328) ;  /* 0xfffffffc00fc7947 */ /* 0x000fc0000383ffff */
[----:B------:R-:W-:-:S00]  /*a110*/  NOP ;  /* 0x0000000000007918 */ /* 0x000fc00000000000 */
        /* <DEDUP_REMOVED lines=14> */
.L_x_329:


//--------------------- .nv.global.init           --------------------------
	.section	.nv.global.init,"aw",@progbits
.nv.global.init:
	.type		$str$22,@object
	.size		$str$22,($str$23 - $str$22)
$str$22:
        /*0000*/ 	.byte	0x6b, 0x5f, 0x74, 0x69, 0x6c, 0x65, 0x5f, 0x63, 0x6f, 0x75, 0x6e, 0x74, 0x20, 0x3e, 0x3d, 0x20
        /*0010*/ 	.byte	0x31, 0x00
	.type		$str$23,@object
	.size		$str$23,(__unnamed_1 - $str$23)
$str$23:
        /*0012*/ 	.byte	0x2f, 0x74, 0x6d, 0x70, 0x2f, 0x63, 0x75, 0x74, 0x6c, 0x61, 0x73, 0x73, 0x5f, 0x73, 0x77, 0x65
        /*0022*/ 	.byte	0x65, 0x70, 0x5f, 0x73, 0x72, 0x63, 0x2f, 0x69, 0x6e, 0x63, 0x6c, 0x75, 0x64, 0x65, 0x2f, 0x63
        /*0032*/ 	.byte	0x75, 0x74, 0x6c, 0x61, 0x73, 0x73, 0x2f, 0x67, 0x65, 0x6d, 0x6d, 0x2f, 0x63, 0x6f, 0x6c, 0x6c
        /*0042*/ 	.byte	0x65, 0x63, 0x74, 0x69, 0x76, 0x65, 0x2f, 0x73, 0x6d, 0x39, 0x30, 0x5f, 0x6d, 0x6d, 0x61, 0x5f
        /*0052*/ 	.byte	0x74, 0x6d, 0x61, 0x5f, 0x67, 0x6d, 0x6d, 0x61, 0x5f, 0x73, 0x73, 0x5f, 0x77, 0x61, 0x72, 0x70
        /*0062*/ 	.byte	0x73, 0x70, 0x65, 0x63, 0x69, 0x61, 0x6c, 0x69, 0x7a, 0x65, 0x64, 0x2e, 0x68, 0x70, 0x70, 0x00
	.type		__unnamed_1,@object
	.size		__unnamed_1,(.L_0 - __unnamed_1)
__unnamed_1:
        /*0072*/ 	.byte	0x76, 0x6f, 0x69, 0x64, 0x20, 0x63, 0x75, 0x74, 0x6c, 0x61, 0x73, 0x73, 0x3a, 0x3a, 0x67, 0x65
        /* <DEDUP_REMOVED lines=173> */
        /*0b52*/ 	.byte	0x74, 0x79, 0x5d, 0x00
.L_0:


//--------------------- .nv.shared._ZN7cutlass13device_kernelINS_4gemm6kernel13GemmUniversalIN4cute5tupleIJiiiiEEENS1_10collective13CollectiveMmaINS1_34MainloopSm90TmaGmmaWarpSpecializedILi4ENS5_IJNS4_1CILi2EEESB_NSA_ILi1EEEEEENS1_35KernelTmaWarpSpecializedCooperativeEEENS5_IJNSA_ILi128EEENSA_ILi256EEENSA_ILi64EEEEEEaNS5_IJlSC_lEEEaSK_NS4_8TiledMMAINS4_8MMA_AtomIJNS4_4SM904GMMA27MMA_64x256x32_S32S8S8_SS_TNEEEENS4_6LayoutINS5_IJSB_SC_SC_EEENS5_IJSC_NSA_ILi0EEEST_EEEEENS5_IJNS4_10UnderscoreESW_SW_EEEEENS4_23SM90_TMA_LOAD_MULTICASTENS4_14ComposedLayoutINS4_7SwizzleILi2ELi4ELi3EEENS4_18smem_ptr_flag_bitsILi8EEENSR_INS5_IJNSA_ILi8EEESI_EEENS5_IJSI_SC_EEEEEEEvNS4_8identityESZ_S19_vS1A_EENS_8epilogue10collective6detail29Sm90TmaWarpSpecializedAdapterINS1D_15DefaultEpilogueIaSK_SK_NS1C_6thread17LinearCombinationIaLi1EiiLNS1H_9ScaleType4KindE0ELNS_15FloatRoundStyleE2EaEENS1_15EpilogueDefaultEEEEEvvEEEEvNT_6ParamsE --------------------------
	.section	.nv.shared._ZN7cutlass13device_kernelINS_4gemm6kernel13GemmUniversalIN4cute5tupleIJiiiiEEENS1_10collective13CollectiveMmaINS1_34MainloopSm90TmaGmmaWarpSpecializedILi4ENS5_IJNS4_1CILi2EEESB_NSA_ILi1EEEEEENS1_35KernelTmaWarpSpecializedCooperativeEEENS5_IJNSA_ILi128EEENSA_ILi256EEENSA_ILi64EEEEEEaNS5_IJlSC_lEEEaSK_NS4_8TiledMMAINS4_8MMA_AtomIJNS4_4SM904GMMA27MMA_64x256x32_S32S8S8_SS_TNEEEENS4_6LayoutINS5_IJSB_SC_SC_EEENS5_IJSC_NSA_ILi0EEEST_EEEEENS5_IJNS4_10UnderscoreESW_SW_EEEEENS4_23SM90_TMA_LOAD_MULTICASTENS4_14ComposedLayoutINS4_7SwizzleILi2ELi4ELi3EEENS4_18smem_ptr_flag_bitsILi8EEENSR_INS5_IJNSA_ILi8EEESI_EEENS5_IJSI_SC_EEEEEEEvNS4_8identityESZ_S19_vS1A_EENS_8epilogue10collective6detail29Sm90TmaWarpSpecializedAdapterINS1D_15DefaultEpilogueIaSK_SK_NS1C_6thread17LinearCombinationIaLi1EiiLNS1H_9ScaleType4KindE0ELNS_15FloatRoundStyleE2EaEENS1_15EpilogueDefaultEEEEEvvEEEEvNT_6ParamsE,"aw",@nobits
	.sectionflags	@""
	.align	16
	.zero		1024


//--------------------- .nv.shared.reserved.0     --------------------------
	.section	.nv.shared.reserved.0,"aw",@nobits
	.weak		__nv_reservedSMEM_offset_0_alias
	.size		__nv_reservedSMEM_offset_0_alias, 0, 0
	.other		__nv_reservedSMEM_offset_0_alias,@"STO_CUDA_RESERVED_SHARED STV_DEFAULT"
__nv_reservedSMEM_offset_0_alias:
	.zero		0


//--------------------- .nv.global                --------------------------
	.section	.nv.global,"aw",@nobits
.nv.global:
	.type		_ZN39_INTERNAL_264d132a_4_k_cu_aaa08650_56994cute1_E,@object
	.size		_ZN39_INTERNAL_264d132a_4_k_cu_aaa08650_56994cute1_E,(_ZN39_INTERNAL_264d132a_4_k_cu_aaa08650_56994cuda3std3__45__cpo6cbeginE - _ZN39_INTERNAL_264d132a_4_k_cu_aaa08650_56994cute1_E)
_ZN39_INTERNAL_264d132a_4_k_cu_aaa08650_56994cute1_E:
	.zero		1
	.type		_ZN39_INTERNAL_264d132a_4_k_cu_aaa08650_56994cuda3std3__45__cpo6cbeginE,@object
	.size		_ZN39_INTERNAL_264d132a_4_k_cu_aaa08650_56994cuda3std3__45__cpo6cbeginE,(_ZN39_INTERNAL_264d132a_4_k_cu_aaa08650_56994cuda3std3__48in_placeE - _ZN39_INTERNAL_264d132a_4_k_cu_aaa08650_56994cuda3std3__45__cpo6cbeginE)
_ZN39_INTERNAL_264d132a_4_k_cu_aaa08650_56994cuda3std3__45__cpo6cbeginE:
	.zero		1
	.type		_ZN39_INTERNAL_264d132a_4_k_cu_aaa08650_56994cuda3std3__48in_placeE,@object
	.size		_ZN39_INTERNAL_264d132a_4_k_cu_aaa08650_56994cuda3std3__48in_placeE,(_ZN39_INTERNAL_264d132a_4_k_cu_aaa08650_56994cuda3std6ranges3__45__cpo9iter_moveE - _ZN39_INTERNAL_264d132a_4_k_cu_aaa08650_56994cuda3std3__48in_placeE)
_ZN39_INTERNAL_264d132a_4_k_cu_aaa08650_56994cuda3std3__48in_placeE:
	.zero		1
	.type		_ZN39_INTERNAL_264d132a_4_k_cu_aaa08650_56994cuda3std6ranges3__45__cpo9iter_moveE,@object
	.size		_ZN39_INTERNAL_264d132a_4_k_cu_aaa08650_56994cuda3std6ranges3__45__cpo9iter_moveE,(_ZN39_INTERNAL_264d132a_4_k_cu_aaa08650_56994cuda3std3__45__cpo5beginE - _ZN39_INTERNAL_264d132a_4_k_cu_aaa08650_56994cuda3std6ranges3__45__cpo9iter_moveE)
_ZN39_INTERNAL_264d132a_4_k_cu_aaa08650_56994cuda3std6ranges3__45__cpo9iter_moveE:
	.zero		1
	.type		_ZN39_INTERNAL_264d132a_4_k_cu_aaa08650_56994cuda3std3__45__cpo5beginE,@object
	.size		_ZN39_INTERNAL_264d132a_4_k_cu_aaa08650_56994cuda3std3__45__cpo5beginE,(_ZN39_INTERNAL_264d132a_4_k_cu_aaa08650_56994cuda3std3__441_GLOBAL__N__264d132a_4_k_cu_aaa08650_56996ignoreE - _ZN39_INTERNAL_264d132a_4_k_cu_aaa08650_56994cuda3std3__45__cpo5beginE)
_ZN39_INTERNAL_264d132a_4_k_cu_aaa08650_56994cuda3std3__45__cpo5beginE:
	.zero		1
	.type		_ZN39_INTERNAL_264d132a_4_k_cu_aaa08650_56994cuda3std3__441_GLOBAL__N__264d132a_4_k_cu_aaa08650_56996ignoreE,@object
	.size		_ZN39_INTERNAL_264d132a_4_k_cu_aaa08650_56994cuda3std3__441_GLOBAL__N__264d132a_4_k_cu_aaa08650_56996ignoreE,(_ZN39_INTERNAL_264d132a_4_k_cu_aaa08650_56994cute7productE - _ZN39_INTERNAL_264d132a_4_k_cu_aaa08650_56994cuda3std3__441_GLOBAL__N__264d132a_4_k_cu_aaa08650_56996ignoreE)
_ZN39_INTERNAL_264d132a_4_k_cu_aaa08650_56994cuda3std3__441_GLOBAL__N__264d132a_4_k_cu_aaa08650_56996ignoreE:
	.zero		1
	.type		_ZN39_INTERNAL_264d132a_4_k_cu_aaa08650_56994cute7productE,@object
	.size		_ZN39_INTERNAL_264d132a_4_k_cu_aaa08650_56994cute7productE,(_ZN39_INTERNAL_264d132a_4_k_cu_aaa08650_56994cuda3std3__45__cpo3endE - _ZN39_INTERNAL_264d132a_4_k_cu_aaa08650_56994cute7productE)
_ZN39_INTERNAL_264d132a_4_k_cu_aaa08650_56994cute7productE:
	.zero		1
	.type		_ZN39_INTERNAL_264d132a_4_k_cu_aaa08650_56994cuda3std3__45__cpo3endE,@object
	.size		_ZN39_INTERNAL_264d132a_4_k_cu_aaa08650_56994cuda3std3__45__cpo3endE,(_ZN39_INTERNAL_264d132a_4_k_cu_aaa08650_56994cuda3std3__419piecewise_constructE - _ZN39_INTERNAL_264d132a_4_k_cu_aaa08650_56994cuda3std3__45__cpo3endE)
_ZN39_INTERNAL_264d132a_4_k_cu_aaa08650_56994cuda3std3__45__cpo3endE:
	.zero		1
	.type		_ZN39_INTERNAL_264d132a_4_k_cu_aaa08650_56994cuda3std3__419piecewise_constructE,@object
	.size		_ZN39_INTERNAL_264d132a_4_k_cu_aaa08650_56994cuda3std3__419piecewise_constructE,(_ZN39_INTERNAL_264d132a_4_k_cu_aaa08650_56994cuda3std3__45__cpo4cendE - _ZN39_INTERNAL_264d132a_4_k_cu_aaa08650_56994cuda3std3__419piecewise_constructE)
_ZN39_INTERNAL_264d132a_4_k_cu_aaa08650_56994cuda3std3__419piecewise_constructE:
	.zero		1
	.type		_ZN39_INTERNAL_264d132a_4_k_cu_aaa08650_56994cuda3std3__45__cpo4cendE,@object
	.size		_ZN39_INTERNAL_264d132a_4_k_cu_aaa08650_56994cuda3std3__45__cpo4cendE,(_ZN39_INTERNAL_264d132a_4_k_cu_aaa08650_56994cuda3std6ranges3__45__cpo4swapE - _ZN39_INTERNAL_264d132a_4_k_cu_aaa08650_56994cuda3std3__45__cpo4cendE)
_ZN39_INTERNAL_264d132a_4_k_cu_aaa08650_56994cuda3std3__45__cpo4cendE:
	.zero		1
	.type		_ZN39_INTERNAL_264d132a_4_k_cu_aaa08650_56994cuda3std6ranges3__45__cpo4swapE,@object
	.size		_ZN39_INTERNAL_264d132a_4_k_cu_aaa08650_56994cuda3std6ranges3__45__cpo4swapE,(.L_8 - _ZN39_INTERNAL_264d132a_4_k_cu_aaa08650_56994cuda3std6ranges3__45__cpo4swapE)
_ZN39_INTERNAL_264d132a_4_k_cu_aaa08650_56994cuda3std6ranges3__45__cpo4swapE:
	.zero		1
.L_8:


//--------------------- .nv.constant0._ZN7cutlass13device_kernelINS_4gemm6kernel13GemmUniversalIN4cute5tupleIJiiiiEEENS1_10collective13CollectiveMmaINS1_34MainloopSm90TmaGmmaWarpSpecializedILi4ENS5_IJNS4_1CILi2EEESB_NSA_ILi1EEEEEENS1_35KernelTmaWarpSpecializedCooperativeEEENS5_IJNSA_ILi128EEENSA_ILi256EEENSA_ILi64EEEEEEaNS5_IJlSC_lEEEaSK_NS4_8TiledMMAINS4_8MMA_AtomIJNS4_4SM904GMMA27MMA_64x256x32_S32S8S8_SS_TNEEEENS4_6LayoutINS5_IJSB_SC_SC_EEENS5_IJSC_NSA_ILi0EEEST_EEEEENS5_IJNS4_10UnderscoreESW_SW_EEEEENS4_23SM90_TMA_LOAD_MULTICASTENS4_14ComposedLayoutINS4_7SwizzleILi2ELi4ELi3EEENS4_18smem_ptr_flag_bitsILi8EEENSR_INS5_IJNSA_ILi8EEESI_EEENS5_IJSI_SC_EEEEEEEvNS4_8identityESZ_S19_vS1A_EENS_8epilogue10collective6detail29Sm90TmaWarpSpecializedAdapterINS1D_15DefaultEpilogueIaSK_SK_NS1C_6thread17LinearCombinationIaLi1EiiLNS1H_9ScaleType4KindE0ELNS_15FloatRoundStyleE2EaEENS1_15EpilogueDefaultEEEEEvvEEEEvNT_6ParamsE --------------------------
	.section	.nv.constant0._ZN7cutlass13device_kernelINS_4gemm6kernel13GemmUniversalIN4cute5tupleIJiiiiEEENS1_10collective13CollectiveMmaINS1_34MainloopSm90TmaGmmaWarpSpecializedILi4ENS5_IJNS4_1CILi2EEESB_NSA_ILi1EEEEEENS1_35KernelTmaWarpSpecializedCooperativeEEENS5_IJNSA_ILi128EEENSA_ILi256EEENSA_ILi64EEEEEEaNS5_IJlSC_lEEEaSK_NS4_8TiledMMAINS4_8MMA_AtomIJNS4_4SM904GMMA27MMA_64x256x32_S32S8S8_SS_TNEEEENS4_6LayoutINS5_IJSB_SC_SC_EEENS5_IJSC_NSA_ILi0EEEST_EEEEENS5_IJNS4_10UnderscoreESW_SW_EEEEENS4_23SM90_TMA_LOAD_MULTICASTENS4_14ComposedLayoutINS4_7SwizzleILi2ELi4ELi3EEENS4_18smem_ptr_flag_bitsILi8EEENSR_INS5_IJNSA_ILi8EEESI_EEENS5_IJSI_SC_EEEEEEEvNS4_8identityESZ_S19_vS1A_EENS_8epilogue10collective6detail29Sm90TmaWarpSpecializedAdapterINS1D_15DefaultEpilogueIaSK_SK_NS1C_6thread17LinearCombinationIaLi1EiiLNS1H_9ScaleType4KindE0ELNS_15FloatRoundStyleE2EaEENS1_15EpilogueDefaultEEEEEvvEEEEvNT_6ParamsE,"a",@progbits
	.sectionflags	@""
	.align	4
.nv.constant0._ZN7cutlass13device_kernelINS_4gemm6kernel13GemmUniversalIN4cute5tupleIJiiiiEEENS1_10collective13CollectiveMmaINS1_34MainloopSm90TmaGmmaWarpSpecializedILi4ENS5_IJNS4_1CILi2EEESB_NSA_ILi1EEEEEENS1_35KernelTmaWarpSpecializedCooperativeEEENS5_IJNSA_ILi128EEENSA_ILi256EEENSA_ILi64EEEEEEaNS5_IJlSC_lEEEaSK_NS4_8TiledMMAINS4_8MMA_AtomIJNS4_4SM904GMMA27MMA_64x256x32_S32S8S8_SS_TNEEEENS4_6LayoutINS5_IJSB_SC_SC_EEENS5_IJSC_NSA_ILi0EEEST_EEEEENS5_IJNS4_10UnderscoreESW_SW_EEEEENS4_23SM90_TMA_LOAD_MULTICASTENS4_14ComposedLayoutINS4_7SwizzleILi2ELi4ELi3EEENS4_18smem_ptr_flag_bitsILi8EEENSR_INS5_IJNSA_ILi8EEESI_EEENS5_IJSI_SC_EEEEEEEvNS4_8identityESZ_S19_vS1A_EENS_8epilogue10collective6detail29Sm90TmaWarpSpecializedAdapterINS1D_15DefaultEpilogueIaSK_SK_NS1C_6thread17LinearCombinationIaLi1EiiLNS1H_9ScaleType4KindE0ELNS_15FloatRoundStyleE2EaEENS1_15EpilogueDefaultEEEEEvvEEEEvNT_6ParamsE:
	.zero		1664


//--------------------- SYMBOLS --------------------------

	.type		.nv.reservedSmem.offset0,@object
	.size		.nv.reservedSmem.offset0,0x4
	.type		__assertfail,@function
